//
// Generated by NVIDIA NVVM Compiler
//
// Compiler Build ID: CL-36424714
// Cuda compilation tools, release 13.0, V13.0.88
// Based on NVVM 20.0.0
//

.version 9.0
.target sm_100
.address_size 64

	// .globl	_Z10matmul_gpuPfS_S_
// _ZZ10matmul_gpuPfS_S_E4sh_A has been demoted
// _ZZ10matmul_gpuPfS_S_E4sh_B has been demoted

.visible .entry _Z10matmul_gpuPfS_S_(
	.param .u64 .ptr .align 1 _Z10matmul_gpuPfS_S__param_0,
	.param .u64 .ptr .align 1 _Z10matmul_gpuPfS_S__param_1,
	.param .u64 .ptr .align 1 _Z10matmul_gpuPfS_S__param_2
)
{
	.reg .pred 	%p<185>;
	.reg .b16 	%rs<3>;
	.reg .b32 	%r<152>;
	.reg .b32 	%f<482>;
	.reg .b64 	%rd<31>;
	// demoted variable
	.shared .align 4 .b8 _ZZ10matmul_gpuPfS_S_E4sh_A[2048];
	// demoted variable
	.shared .align 4 .b8 _ZZ10matmul_gpuPfS_S_E4sh_B[2048];
	mov.b32 	%r150, 0;
	mov.f32 	%f418, 0f00000000;
	mov.u32 	%r14, %tid.x;
	shr.u32 	%r15, %r14, 1;
	mov.u32 	%r16, %ctaid.y;
	shl.b32 	%r17, %r16, 6;
	add.s32 	%r2, %r15, %r17;
	shl.b32 	%r27, %r2, 11;
	shl.b32 	%r29, %r14, 2;
	and.b32  	%r30, %r29, 4;
	shl.b32 	%r34, %r14, 10;
	and.b32  	%r35, %r34, 1024;
	mov.u32 	%r60, _ZZ10matmul_gpuPfS_S_E4sh_A;
	add.s32 	%r61, %r60, %r35;
	mov.f32 	%f419, %f418;
	mov.f32 	%f420, %f418;
	mov.f32 	%f421, %f418;
	mov.f32 	%f422, %f418;
	mov.f32 	%f423, %f418;
	mov.f32 	%f424, %f418;
	mov.f32 	%f425, %f418;
	mov.f32 	%f426, %f418;
	mov.f32 	%f427, %f418;
	mov.f32 	%f428, %f418;
	mov.f32 	%f429, %f418;
	mov.f32 	%f430, %f418;
	mov.f32 	%f431, %f418;
	mov.f32 	%f432, %f418;
	mov.f32 	%f433, %f418;
	mov.f32 	%f434, %f418;
	mov.f32 	%f435, %f418;
	mov.f32 	%f436, %f418;
	mov.f32 	%f437, %f418;
	mov.f32 	%f438, %f418;
	mov.f32 	%f439, %f418;
	mov.f32 	%f440, %f418;
	mov.f32 	%f441, %f418;
	mov.f32 	%f442, %f418;
	mov.f32 	%f443, %f418;
	mov.f32 	%f444, %f418;
	mov.f32 	%f445, %f418;
	mov.f32 	%f446, %f418;
	mov.f32 	%f447, %f418;
	mov.f32 	%f448, %f418;
	mov.f32 	%f449, %f418;
	mov.f32 	%f450, %f418;
	mov.f32 	%f451, %f418;
	mov.f32 	%f452, %f418;
	mov.f32 	%f453, %f418;
	mov.f32 	%f454, %f418;
	mov.f32 	%f455, %f418;
	mov.f32 	%f456, %f418;
	mov.f32 	%f457, %f418;
	mov.f32 	%f458, %f418;
	mov.f32 	%f459, %f418;
	mov.f32 	%f460, %f418;
	mov.f32 	%f461, %f418;
	mov.f32 	%f462, %f418;
	mov.f32 	%f463, %f418;
	mov.f32 	%f464, %f418;
	mov.f32 	%f465, %f418;
	mov.f32 	%f466, %f418;
	mov.f32 	%f467, %f418;
	mov.f32 	%f468, %f418;
	mov.f32 	%f469, %f418;
	mov.f32 	%f470, %f418;
	mov.f32 	%f471, %f418;
	mov.f32 	%f472, %f418;
	mov.f32 	%f473, %f418;
	mov.f32 	%f474, %f418;
	mov.f32 	%f475, %f418;
	mov.f32 	%f476, %f418;
	mov.f32 	%f477, %f418;
	mov.f32 	%f478, %f418;
	mov.f32 	%f479, %f418;
	mov.f32 	%f480, %f418;
	mov.f32 	%f481, %f418;
$L__BB0_1:
	setp.gt.u32 	%p1, %r2, 2047;
	@%p1 bra 	$L__BB0_3;
	ld.param.u64 	%rd25, [_Z10matmul_gpuPfS_S__param_0];
	shl.b32 	%r31, %r150, 3;
	or.b32  	%r32, %r31, %r30;
	add.s32 	%r33, %r27, %r32;
	cvta.to.global.u64 	%rd5, %rd25;
	mul.wide.u32 	%rd6, %r33, 4;
	add.s64 	%rd7, %rd5, %rd6;
	ld.global.v4.f32 	{%f194, %f195, %f196, %f197}, [%rd7];
	mov.u32 	%r36, _ZZ10matmul_gpuPfS_S_E4sh_A;
	add.s32 	%r37, %r36, %r35;
	shl.b32 	%r38, %r14, 1;
	and.b32  	%r39, %r38, 2044;
	add.s32 	%r40, %r37, %r39;
	st.shared.f32 	[%r40], %f194;
	st.shared.f32 	[%r40+256], %f195;
	st.shared.f32 	[%r40+512], %f196;
	st.shared.f32 	[%r40+768], %f197;
	bra.uni 	$L__BB0_4;
$L__BB0_3:
	mov.u32 	%r18, %tid.x;
	shl.b32 	%r19, %r18, 10;
	and.b32  	%r20, %r19, 1024;
	mov.u32 	%r21, _ZZ10matmul_gpuPfS_S_E4sh_A;
	add.s32 	%r22, %r21, %r20;
	shl.b32 	%r23, %r18, 1;
	and.b32  	%r24, %r23, 2044;
	add.s32 	%r25, %r22, %r24;
	mov.b32 	%r26, 0;
	st.shared.u32 	[%r25], %r26;
	st.shared.u32 	[%r25+256], %r26;
	st.shared.u32 	[%r25+512], %r26;
	st.shared.u32 	[%r25+768], %r26;
$L__BB0_4:
	setp.lt.u32 	%p2, %r2, 2016;
	@%p2 bra 	$L__BB0_6;
	mov.u32 	%r41, %tid.x;
	shl.b32 	%r42, %r41, 10;
	and.b32  	%r43, %r42, 1024;
	mov.u32 	%r44, _ZZ10matmul_gpuPfS_S_E4sh_A;
	add.s32 	%r45, %r44, %r43;
	shl.b32 	%r46, %r41, 1;
	and.b32  	%r47, %r46, 2044;
	add.s32 	%r48, %r45, %r47;
	mov.b32 	%r49, 0;
	st.shared.u32 	[%r48+128], %r49;
	st.shared.u32 	[%r48+384], %r49;
	st.shared.u32 	[%r48+640], %r49;
	st.shared.u32 	[%r48+896], %r49;
	bra.uni 	$L__BB0_7;
$L__BB0_6:
	ld.param.u64 	%rd26, [_Z10matmul_gpuPfS_S__param_0];
	shl.b32 	%r54, %r150, 3;
	or.b32  	%r55, %r54, %r30;
	add.s32 	%r56, %r27, %r55;
	add.s32 	%r57, %r56, 65536;
	cvta.to.global.u64 	%rd8, %rd26;
	mul.wide.u32 	%rd9, %r57, 4;
	add.s64 	%rd10, %rd8, %rd9;
	ld.global.v4.f32 	{%f198, %f199, %f200, %f201}, [%rd10];
	shl.b32 	%r62, %r14, 1;
	and.b32  	%r63, %r62, 2044;
	add.s32 	%r64, %r61, %r63;
	st.shared.f32 	[%r64+128], %f198;
	st.shared.f32 	[%r64+384], %f199;
	st.shared.f32 	[%r64+640], %f200;
	st.shared.f32 	[%r64+896], %f201;
$L__BB0_7:
	mov.u32 	%r3, %tid.x;
	shl.b32 	%r65, %r3, 2;
	and.b32  	%r66, %r65, 60;
	mov.u32 	%r67, %ctaid.x;
	shl.b32 	%r68, %r67, 6;
	or.b32  	%r69, %r66, %r68;
	shr.u32 	%r71, %r3, 4;
	shl.b32 	%r72, %r150, 3;
	add.s32 	%r4, %r72, %r71;
	max.u32 	%r73, %r4, %r69;
	setp.gt.u32 	%p3, %r73, 2047;
	@%p3 bra 	$L__BB0_9;
	ld.param.u64 	%rd27, [_Z10matmul_gpuPfS_S__param_1];
	shl.b32 	%r81, %r4, 11;
	mov.u32 	%r82, %tid.x;
	shl.b32 	%r83, %r82, 2;
	and.b32  	%r84, %r83, 60;
	mov.u32 	%r85, %ctaid.x;
	shl.b32 	%r86, %r85, 6;
	or.b32  	%r87, %r84, %r86;
	add.s32 	%r88, %r81, %r87;
	cvta.to.global.u64 	%rd11, %rd27;
	mul.wide.u32 	%rd12, %r88, 4;
	add.s64 	%rd13, %rd11, %rd12;
	ld.global.v4.f32 	{%f202, %f203, %f204, %f205}, [%rd13];
	shl.b32 	%r89, %r82, 4;
	and.b32  	%r90, %r89, 16128;
	mov.u32 	%r91, _ZZ10matmul_gpuPfS_S_E4sh_B;
	add.s32 	%r92, %r91, %r90;
	and.b32  	%r93, %r89, 240;
	add.s32 	%r94, %r92, %r93;
	st.shared.f32 	[%r94], %f202;
	st.shared.f32 	[%r94+4], %f203;
	st.shared.f32 	[%r94+8], %f204;
	st.shared.f32 	[%r94+12], %f205;
	bra.uni 	$L__BB0_10;
$L__BB0_9:
	shl.b32 	%r74, %r3, 4;
	and.b32  	%r75, %r74, 16128;
	mov.u32 	%r76, _ZZ10matmul_gpuPfS_S_E4sh_B;
	add.s32 	%r77, %r76, %r75;
	and.b32  	%r78, %r74, 240;
	add.s32 	%r79, %r77, %r78;
	mov.b32 	%r80, 0;
	st.shared.u32 	[%r79], %r80;
	st.shared.u32 	[%r79+4], %r80;
	st.shared.u32 	[%r79+8], %r80;
	st.shared.u32 	[%r79+12], %r80;
$L__BB0_10:
	mov.u32 	%r5, %tid.x;
	shl.b32 	%r95, %r5, 2;
	and.b32  	%r96, %r95, 60;
	mov.u32 	%r97, %ctaid.x;
	shl.b32 	%r98, %r97, 6;
	or.b32  	%r99, %r96, %r98;
	setp.lt.u32 	%p4, %r99, 2048;
	setp.lt.u32 	%p5, %r4, 2044;
	and.pred  	%p6, %p5, %p4;
	@%p6 bra 	$L__BB0_12;
	shl.b32 	%r101, %r5, 4;
	and.b32  	%r102, %r101, 16128;
	mov.u32 	%r103, _ZZ10matmul_gpuPfS_S_E4sh_B;
	add.s32 	%r104, %r103, %r102;
	and.b32  	%r105, %r101, 240;
	add.s32 	%r106, %r104, %r105;
	mov.b32 	%r107, 0;
	st.shared.u32 	[%r106+1024], %r107;
	st.shared.u32 	[%r106+1028], %r107;
	st.shared.u32 	[%r106+1032], %r107;
	st.shared.u32 	[%r106+1036], %r107;
	bra.uni 	$L__BB0_13;
$L__BB0_12:
	ld.param.u64 	%rd28, [_Z10matmul_gpuPfS_S__param_1];
	shl.b32 	%r108, %r4, 11;
	shl.b32 	%r110, %r5, 2;
	and.b32  	%r111, %r110, 60;
	mov.u32 	%r112, %ctaid.x;
	shl.b32 	%r113, %r112, 6;
	or.b32  	%r114, %r111, %r113;
	add.s32 	%r115, %r108, %r114;
	add.s32 	%r116, %r115, 8192;
	cvta.to.global.u64 	%rd14, %rd28;
	mul.wide.u32 	%rd15, %r116, 4;
	add.s64 	%rd16, %rd14, %rd15;
	ld.global.v4.f32 	{%f206, %f207, %f208, %f209}, [%rd16];
	shl.b32 	%r117, %r5, 4;
	and.b32  	%r118, %r117, 16128;
	mov.u32 	%r119, _ZZ10matmul_gpuPfS_S_E4sh_B;
	add.s32 	%r120, %r119, %r118;
	and.b32  	%r121, %r117, 240;
	add.s32 	%r122, %r120, %r121;
	st.shared.f32 	[%r122+1024], %f206;
	st.shared.f32 	[%r122+1028], %f207;
	st.shared.f32 	[%r122+1032], %f208;
	st.shared.f32 	[%r122+1036], %f209;
$L__BB0_13:
	bar.sync 	0;
	mov.b32 	%r151, 16;
$L__BB0_14:
	mov.u32 	%r7, %tid.x;
	shl.b32 	%r124, %r7, 2;
	and.b32  	%r125, %r124, 4064;
	mov.u32 	%r126, _ZZ10matmul_gpuPfS_S_E4sh_A;
	add.s32 	%r127, %r126, %r125;
	add.s32 	%r128, %r127, %r151;
	ld.shared.f32 	%f210, [%r128+-16];
	ld.shared.f32 	%f211, [%r128+-12];
	ld.shared.f32 	%f212, [%r128+-8];
	ld.shared.f32 	%f213, [%r128+-4];
	ld.shared.f32 	%f214, [%r128];
	ld.shared.f32 	%f215, [%r128+4];
	ld.shared.f32 	%f216, [%r128+8];
	ld.shared.f32 	%f217, [%r128+12];
	cvt.u16.u32 	%rs1, %r7;
	and.b16  	%rs2, %rs1, 7;
	mul.wide.u16 	%r129, %rs2, 32;
	mov.u32 	%r130, _ZZ10matmul_gpuPfS_S_E4sh_B;
	add.s32 	%r131, %r130, %r129;
	add.s32 	%r132, %r131, %r151;
	ld.shared.f32 	%f218, [%r132+-16];
	ld.shared.f32 	%f219, [%r132+-12];
	ld.shared.f32 	%f220, [%r132+-8];
	ld.shared.f32 	%f221, [%r132+-4];
	ld.shared.f32 	%f222, [%r132];
	ld.shared.f32 	%f223, [%r132+4];
	ld.shared.f32 	%f224, [%r132+8];
	ld.shared.f32 	%f225, [%r132+12];
	fma.rn.f32 	%f481, %f210, %f218, %f481;
	fma.rn.f32 	%f480, %f210, %f219, %f480;
	fma.rn.f32 	%f479, %f210, %f220, %f479;
	fma.rn.f32 	%f478, %f210, %f221, %f478;
	fma.rn.f32 	%f477, %f210, %f222, %f477;
	fma.rn.f32 	%f476, %f210, %f223, %f476;
	fma.rn.f32 	%f475, %f210, %f224, %f475;
	fma.rn.f32 	%f474, %f210, %f225, %f474;
	fma.rn.f32 	%f473, %f211, %f218, %f473;
	fma.rn.f32 	%f472, %f211, %f219, %f472;
	fma.rn.f32 	%f471, %f211, %f220, %f471;
	fma.rn.f32 	%f470, %f211, %f221, %f470;
	fma.rn.f32 	%f469, %f211, %f222, %f469;
	fma.rn.f32 	%f468, %f211, %f223, %f468;
	fma.rn.f32 	%f467, %f211, %f224, %f467;
	fma.rn.f32 	%f466, %f211, %f225, %f466;
	fma.rn.f32 	%f465, %f212, %f218, %f465;
	fma.rn.f32 	%f464, %f212, %f219, %f464;
	fma.rn.f32 	%f463, %f212, %f220, %f463;
	fma.rn.f32 	%f462, %f212, %f221, %f462;
	fma.rn.f32 	%f461, %f212, %f222, %f461;
	fma.rn.f32 	%f460, %f212, %f223, %f460;
	fma.rn.f32 	%f459, %f212, %f224, %f459;
	fma.rn.f32 	%f458, %f212, %f225, %f458;
	fma.rn.f32 	%f457, %f213, %f218, %f457;
	fma.rn.f32 	%f456, %f213, %f219, %f456;
	fma.rn.f32 	%f455, %f213, %f220, %f455;
	fma.rn.f32 	%f454, %f213, %f221, %f454;
	fma.rn.f32 	%f453, %f213, %f222, %f453;
	fma.rn.f32 	%f452, %f213, %f223, %f452;
	fma.rn.f32 	%f451, %f213, %f224, %f451;
	fma.rn.f32 	%f450, %f213, %f225, %f450;
	fma.rn.f32 	%f449, %f214, %f218, %f449;
	fma.rn.f32 	%f448, %f214, %f219, %f448;
	fma.rn.f32 	%f447, %f214, %f220, %f447;
	fma.rn.f32 	%f446, %f214, %f221, %f446;
	fma.rn.f32 	%f445, %f214, %f222, %f445;
	fma.rn.f32 	%f444, %f214, %f223, %f444;
	fma.rn.f32 	%f443, %f214, %f224, %f443;
	fma.rn.f32 	%f442, %f214, %f225, %f442;
	fma.rn.f32 	%f441, %f215, %f218, %f441;
	fma.rn.f32 	%f440, %f215, %f219, %f440;
	fma.rn.f32 	%f439, %f215, %f220, %f439;
	fma.rn.f32 	%f438, %f215, %f221, %f438;
	fma.rn.f32 	%f437, %f215, %f222, %f437;
	fma.rn.f32 	%f436, %f215, %f223, %f436;
	fma.rn.f32 	%f435, %f215, %f224, %f435;
	fma.rn.f32 	%f434, %f215, %f225, %f434;
	fma.rn.f32 	%f433, %f216, %f218, %f433;
	fma.rn.f32 	%f432, %f216, %f219, %f432;
	fma.rn.f32 	%f431, %f216, %f220, %f431;
	fma.rn.f32 	%f430, %f216, %f221, %f430;
	fma.rn.f32 	%f429, %f216, %f222, %f429;
	fma.rn.f32 	%f428, %f216, %f223, %f428;
	fma.rn.f32 	%f427, %f216, %f224, %f427;
	fma.rn.f32 	%f426, %f216, %f225, %f426;
	fma.rn.f32 	%f425, %f217, %f218, %f425;
	fma.rn.f32 	%f424, %f217, %f219, %f424;
	fma.rn.f32 	%f423, %f217, %f220, %f423;
	fma.rn.f32 	%f422, %f217, %f221, %f422;
	fma.rn.f32 	%f421, %f217, %f222, %f421;
	fma.rn.f32 	%f420, %f217, %f223, %f420;
	fma.rn.f32 	%f419, %f217, %f224, %f419;
	fma.rn.f32 	%f418, %f217, %f225, %f418;
	add.s32 	%r151, %r151, 256;
	setp.ne.s32 	%p7, %r151, 2064;
	@%p7 bra 	$L__BB0_14;
	bar.sync 	0;
	add.s32 	%r150, %r150, 1;
	setp.ne.s32 	%p8, %r150, 256;
	@%p8 bra 	$L__BB0_1;
	and.b32  	%r133, %r7, 1016;
	mov.u32 	%r134, %ctaid.y;
	shl.b32 	%r135, %r134, 6;
	add.s32 	%r10, %r135, %r133;
	shl.b32 	%r136, %r7, 3;
	and.b32  	%r137, %r136, 56;
	mov.u32 	%r138, %ctaid.x;
	shl.b32 	%r139, %r138, 6;
	or.b32  	%r140, %r137, %r139;
	shl.b32 	%r12, %r10, 11;
	max.u32 	%r141, %r10, %r140;
	setp.gt.u32 	%p9, %r141, 2047;
	@%p9 bra 	$L__BB0_18;
	ld.param.u64 	%rd29, [_Z10matmul_gpuPfS_S__param_2];
	add.s32 	%r142, %r12, %r140;
	cvta.to.global.u64 	%rd17, %rd29;
	mul.wide.u32 	%rd18, %r142, 4;
	add.s64 	%rd19, %rd17, %rd18;
	ld.global.f32 	%f226, [%rd19];
	fma.rn.f32 	%f227, %f226, 0f00000000, %f481;
	st.global.f32 	[%rd19], %f227;
$L__BB0_18:
	ld.param.u64 	%rd30, [_Z10matmul_gpuPfS_S__param_2];
	setp.gt.u32 	%p10, %r10, 2047;
	setp.gt.u32 	%p11, %r140, 2046;
	cvt.u64.u32 	%rd20, %r140;
	cvt.u64.u32 	%rd21, %r12;
	add.s64 	%rd22, %rd21, %rd20;
	cvta.to.global.u64 	%rd23, %rd30;
	shl.b64 	%rd24, %rd22, 2;
	add.s64 	%rd1, %rd23, %rd24;
	or.pred  	%p12, %p10, %p11;
	@%p12 bra 	$L__BB0_20;
	ld.global.f32 	%f228, [%rd1+4];
	fma.rn.f32 	%f229, %f228, 0f00000000, %f480;
	st.global.f32 	[%rd1+4], %f229;
$L__BB0_20:
	setp.gt.u32 	%p14, %r140, 2045;
	or.pred  	%p15, %p10, %p14;
	@%p15 bra 	$L__BB0_22;
	ld.global.f32 	%f230, [%rd1+8];
	fma.rn.f32 	%f231, %f230, 0f00000000, %f479;
	st.global.f32 	[%rd1+8], %f231;
$L__BB0_22:
	setp.gt.u32 	%p17, %r140, 2044;
	or.pred  	%p18, %p10, %p17;
	@%p18 bra 	$L__BB0_24;
	ld.global.f32 	%f232, [%rd1+12];
	fma.rn.f32 	%f233, %f232, 0f00000000, %f478;
	st.global.f32 	[%rd1+12], %f233;
$L__BB0_24:
	setp.gt.u32 	%p20, %r140, 2043;
	or.pred  	%p21, %p10, %p20;
	@%p21 bra 	$L__BB0_26;
	ld.global.f32 	%f234, [%rd1+16];
	fma.rn.f32 	%f235, %f234, 0f00000000, %f477;
	st.global.f32 	[%rd1+16], %f235;
$L__BB0_26:
	setp.gt.u32 	%p22, %r10, 2047;
	setp.gt.u32 	%p23, %r140, 2042;
	or.pred  	%p24, %p22, %p23;
	@%p24 bra 	$L__BB0_28;
	ld.global.f32 	%f236, [%rd1+20];
	fma.rn.f32 	%f237, %f236, 0f00000000, %f476;
	st.global.f32 	[%rd1+20], %f237;
$L__BB0_28:
	setp.gt.u32 	%p25, %r10, 2047;
	setp.gt.u32 	%p26, %r140, 2041;
	or.pred  	%p27, %p25, %p26;
	@%p27 bra 	$L__BB0_30;
	ld.global.f32 	%f238, [%rd1+24];
	fma.rn.f32 	%f239, %f238, 0f00000000, %f475;
	st.global.f32 	[%rd1+24], %f239;
$L__BB0_30:
	setp.gt.u32 	%p28, %r10, 2047;
	setp.gt.u32 	%p29, %r140, 2040;
	or.pred  	%p30, %p28, %p29;
	@%p30 bra 	$L__BB0_32;
	ld.global.f32 	%f240, [%rd1+28];
	fma.rn.f32 	%f241, %f240, 0f00000000, %f474;
	st.global.f32 	[%rd1+28], %f241;
$L__BB0_32:
	setp.gt.u32 	%p31, %r140, 2047;
	setp.gt.u32 	%p32, %r10, 2046;
	or.pred  	%p33, %p32, %p31;
	@%p33 bra 	$L__BB0_34;
	ld.global.f32 	%f242, [%rd1+8192];
	fma.rn.f32 	%f243, %f242, 0f00000000, %f473;
	st.global.f32 	[%rd1+8192], %f243;
$L__BB0_34:
	setp.gt.u32 	%p34, %r141, 2046;
	@%p34 bra 	$L__BB0_36;
	ld.global.f32 	%f244, [%rd1+8196];
	fma.rn.f32 	%f245, %f244, 0f00000000, %f472;
	st.global.f32 	[%rd1+8196], %f245;
$L__BB0_36:
	setp.gt.u32 	%p35, %r10, 2046;
	setp.gt.u32 	%p36, %r140, 2045;
	or.pred  	%p37, %p35, %p36;
	@%p37 bra 	$L__BB0_38;
	ld.global.f32 	%f246, [%rd1+8200];
	fma.rn.f32 	%f247, %f246, 0f00000000, %f471;
	st.global.f32 	[%rd1+8200], %f247;
$L__BB0_38:
	setp.gt.u32 	%p38, %r10, 2046;
	setp.gt.u32 	%p39, %r140, 2044;
	or.pred  	%p40, %p38, %p39;
	@%p40 bra 	$L__BB0_40;
	ld.global.f32 	%f248, [%rd1+8204];
	fma.rn.f32 	%f249, %f248, 0f00000000, %f470;
	st.global.f32 	[%rd1+8204], %f249;
$L__BB0_40:
	setp.gt.u32 	%p41, %r10, 2046;
	setp.gt.u32 	%p42, %r140, 2043;
	or.pred  	%p43, %p41, %p42;
	@%p43 bra 	$L__BB0_42;
	ld.global.f32 	%f250, [%rd1+8208];
	fma.rn.f32 	%f251, %f250, 0f00000000, %f469;
	st.global.f32 	[%rd1+8208], %f251;
$L__BB0_42:
	setp.gt.u32 	%p44, %r10, 2046;
	setp.gt.u32 	%p45, %r140, 2042;
	or.pred  	%p46, %p44, %p45;
	@%p46 bra 	$L__BB0_44;
	ld.global.f32 	%f252, [%rd1+8212];
	fma.rn.f32 	%f253, %f252, 0f00000000, %f468;
	st.global.f32 	[%rd1+8212], %f253;
$L__BB0_44:
	setp.gt.u32 	%p47, %r10, 2046;
	setp.gt.u32 	%p48, %r140, 2041;
	or.pred  	%p49, %p47, %p48;
	@%p49 bra 	$L__BB0_46;
	ld.global.f32 	%f254, [%rd1+8216];
	fma.rn.f32 	%f255, %f254, 0f00000000, %f467;
	st.global.f32 	[%rd1+8216], %f255;
$L__BB0_46:
	setp.gt.u32 	%p50, %r10, 2046;
	setp.gt.u32 	%p51, %r140, 2040;
	or.pred  	%p52, %p50, %p51;
	@%p52 bra 	$L__BB0_48;
	ld.global.f32 	%f256, [%rd1+8220];
	fma.rn.f32 	%f257, %f256, 0f00000000, %f466;
	st.global.f32 	[%rd1+8220], %f257;
$L__BB0_48:
	setp.gt.u32 	%p53, %r140, 2047;
	setp.gt.u32 	%p54, %r10, 2045;
	or.pred  	%p55, %p54, %p53;
	@%p55 bra 	$L__BB0_50;
	ld.global.f32 	%f258, [%rd1+16384];
	fma.rn.f32 	%f259, %f258, 0f00000000, %f465;
	st.global.f32 	[%rd1+16384], %f259;
$L__BB0_50:
	setp.gt.u32 	%p56, %r10, 2045;
	setp.gt.u32 	%p57, %r140, 2046;
	or.pred  	%p58, %p56, %p57;
	@%p58 bra 	$L__BB0_52;
	ld.global.f32 	%f260, [%rd1+16388];
	fma.rn.f32 	%f261, %f260, 0f00000000, %f464;
	st.global.f32 	[%rd1+16388], %f261;
$L__BB0_52:
	setp.gt.u32 	%p59, %r141, 2045;
	@%p59 bra 	$L__BB0_54;
	ld.global.f32 	%f262, [%rd1+16392];
	fma.rn.f32 	%f263, %f262, 0f00000000, %f463;
	st.global.f32 	[%rd1+16392], %f263;
$L__BB0_54:
	setp.gt.u32 	%p60, %r10, 2045;
	setp.gt.u32 	%p61, %r140, 2044;
	or.pred  	%p62, %p60, %p61;
	@%p62 bra 	$L__BB0_56;
	ld.global.f32 	%f264, [%rd1+16396];
	fma.rn.f32 	%f265, %f264, 0f00000000, %f462;
	st.global.f32 	[%rd1+16396], %f265;
$L__BB0_56:
	setp.gt.u32 	%p63, %r10, 2045;
	setp.gt.u32 	%p64, %r140, 2043;
	or.pred  	%p65, %p63, %p64;
	@%p65 bra 	$L__BB0_58;
	ld.global.f32 	%f266, [%rd1+16400];
	fma.rn.f32 	%f267, %f266, 0f00000000, %f461;
	st.global.f32 	[%rd1+16400], %f267;
$L__BB0_58:
	setp.gt.u32 	%p66, %r10, 2045;
	setp.gt.u32 	%p67, %r140, 2042;
	or.pred  	%p68, %p66, %p67;
	@%p68 bra 	$L__BB0_60;
	ld.global.f32 	%f268, [%rd1+16404];
	fma.rn.f32 	%f269, %f268, 0f00000000, %f460;
	st.global.f32 	[%rd1+16404], %f269;
$L__BB0_60:
	setp.gt.u32 	%p69, %r10, 2045;
	setp.gt.u32 	%p70, %r140, 2041;
	or.pred  	%p71, %p69, %p70;
	@%p71 bra 	$L__BB0_62;
	ld.global.f32 	%f270, [%rd1+16408];
	fma.rn.f32 	%f271, %f270, 0f00000000, %f459;
	st.global.f32 	[%rd1+16408], %f271;
$L__BB0_62:
	setp.gt.u32 	%p72, %r10, 2045;
	setp.gt.u32 	%p73, %r140, 2040;
	or.pred  	%p74, %p72, %p73;
	@%p74 bra 	$L__BB0_64;
	ld.global.f32 	%f272, [%rd1+16412];
	fma.rn.f32 	%f273, %f272, 0f00000000, %f458;
	st.global.f32 	[%rd1+16412], %f273;
$L__BB0_64:
	setp.gt.u32 	%p75, %r140, 2047;
	setp.gt.u32 	%p76, %r10, 2044;
	or.pred  	%p77, %p76, %p75;
	@%p77 bra 	$L__BB0_66;
	ld.global.f32 	%f274, [%rd1+24576];
	fma.rn.f32 	%f275, %f274, 0f00000000, %f457;
	st.global.f32 	[%rd1+24576], %f275;
$L__BB0_66:
	setp.gt.u32 	%p78, %r10, 2044;
	setp.gt.u32 	%p79, %r140, 2046;
	or.pred  	%p80, %p78, %p79;
	@%p80 bra 	$L__BB0_68;
	ld.global.f32 	%f276, [%rd1+24580];
	fma.rn.f32 	%f277, %f276, 0f00000000, %f456;
	st.global.f32 	[%rd1+24580], %f277;
$L__BB0_68:
	setp.gt.u32 	%p81, %r10, 2044;
	setp.gt.u32 	%p82, %r140, 2045;
	or.pred  	%p83, %p81, %p82;
	@%p83 bra 	$L__BB0_70;
	ld.global.f32 	%f278, [%rd1+24584];
	fma.rn.f32 	%f279, %f278, 0f00000000, %f455;
	st.global.f32 	[%rd1+24584], %f279;
$L__BB0_70:
	setp.gt.u32 	%p84, %r141, 2044;
	@%p84 bra 	$L__BB0_72;
	ld.global.f32 	%f280, [%rd1+24588];
	fma.rn.f32 	%f281, %f280, 0f00000000, %f454;
	st.global.f32 	[%rd1+24588], %f281;
$L__BB0_72:
	setp.gt.u32 	%p85, %r10, 2044;
	setp.gt.u32 	%p86, %r140, 2043;
	or.pred  	%p87, %p85, %p86;
	@%p87 bra 	$L__BB0_74;
	ld.global.f32 	%f282, [%rd1+24592];
	fma.rn.f32 	%f283, %f282, 0f00000000, %f453;
	st.global.f32 	[%rd1+24592], %f283;
$L__BB0_74:
	setp.gt.u32 	%p88, %r10, 2044;
	setp.gt.u32 	%p89, %r140, 2042;
	or.pred  	%p90, %p88, %p89;
	@%p90 bra 	$L__BB0_76;
	ld.global.f32 	%f284, [%rd1+24596];
	fma.rn.f32 	%f285, %f284, 0f00000000, %f452;
	st.global.f32 	[%rd1+24596], %f285;
$L__BB0_76:
	setp.gt.u32 	%p91, %r10, 2044;
	setp.gt.u32 	%p92, %r140, 2041;
	or.pred  	%p93, %p91, %p92;
	@%p93 bra 	$L__BB0_78;
	ld.global.f32 	%f286, [%rd1+24600];
	fma.rn.f32 	%f287, %f286, 0f00000000, %f451;
	st.global.f32 	[%rd1+24600], %f287;
$L__BB0_78:
	setp.gt.u32 	%p94, %r10, 2044;
	setp.gt.u32 	%p95, %r140, 2040;
	or.pred  	%p96, %p94, %p95;
	@%p96 bra 	$L__BB0_80;
	ld.global.f32 	%f288, [%rd1+24604];
	fma.rn.f32 	%f289, %f288, 0f00000000, %f450;
	st.global.f32 	[%rd1+24604], %f289;
$L__BB0_80:
	setp.gt.u32 	%p97, %r140, 2047;
	setp.gt.u32 	%p98, %r10, 2043;
	or.pred  	%p99, %p98, %p97;
	@%p99 bra 	$L__BB0_82;
	ld.global.f32 	%f290, [%rd1+32768];
	fma.rn.f32 	%f291, %f290, 0f00000000, %f449;
	st.global.f32 	[%rd1+32768], %f291;
$L__BB0_82:
	setp.gt.u32 	%p100, %r10, 2043;
	setp.gt.u32 	%p101, %r140, 2046;
	or.pred  	%p102, %p100, %p101;
	@%p102 bra 	$L__BB0_84;
	ld.global.f32 	%f292, [%rd1+32772];
	fma.rn.f32 	%f293, %f292, 0f00000000, %f448;
	st.global.f32 	[%rd1+32772], %f293;
$L__BB0_84:
	setp.gt.u32 	%p103, %r10, 2043;
	setp.gt.u32 	%p104, %r140, 2045;
	or.pred  	%p105, %p103, %p104;
	@%p105 bra 	$L__BB0_86;
	ld.global.f32 	%f294, [%rd1+32776];
	fma.rn.f32 	%f295, %f294, 0f00000000, %f447;
	st.global.f32 	[%rd1+32776], %f295;
$L__BB0_86:
	setp.gt.u32 	%p106, %r10, 2043;
	setp.gt.u32 	%p107, %r140, 2044;
	or.pred  	%p108, %p106, %p107;
	@%p108 bra 	$L__BB0_88;
	ld.global.f32 	%f296, [%rd1+32780];
	fma.rn.f32 	%f297, %f296, 0f00000000, %f446;
	st.global.f32 	[%rd1+32780], %f297;
$L__BB0_88:
	setp.gt.u32 	%p109, %r141, 2043;
	@%p109 bra 	$L__BB0_90;
	ld.global.f32 	%f298, [%rd1+32784];
	fma.rn.f32 	%f299, %f298, 0f00000000, %f445;
	st.global.f32 	[%rd1+32784], %f299;
$L__BB0_90:
	setp.gt.u32 	%p110, %r10, 2043;
	setp.gt.u32 	%p111, %r140, 2042;
	or.pred  	%p112, %p110, %p111;
	@%p112 bra 	$L__BB0_92;
	ld.global.f32 	%f300, [%rd1+32788];
	fma.rn.f32 	%f301, %f300, 0f00000000, %f444;
	st.global.f32 	[%rd1+32788], %f301;
$L__BB0_92:
	setp.gt.u32 	%p113, %r10, 2043;
	setp.gt.u32 	%p114, %r140, 2041;
	or.pred  	%p115, %p113, %p114;
	@%p115 bra 	$L__BB0_94;
	ld.global.f32 	%f302, [%rd1+32792];
	fma.rn.f32 	%f303, %f302, 0f00000000, %f443;
	st.global.f32 	[%rd1+32792], %f303;
$L__BB0_94:
	setp.gt.u32 	%p116, %r10, 2043;
	setp.gt.u32 	%p117, %r140, 2040;
	or.pred  	%p118, %p116, %p117;
	@%p118 bra 	$L__BB0_96;
	ld.global.f32 	%f304, [%rd1+32796];
	fma.rn.f32 	%f305, %f304, 0f00000000, %f442;
	st.global.f32 	[%rd1+32796], %f305;
$L__BB0_96:
	setp.gt.u32 	%p119, %r140, 2047;
	setp.gt.u32 	%p120, %r10, 2042;
	or.pred  	%p121, %p120, %p119;
	@%p121 bra 	$L__BB0_98;
	ld.global.f32 	%f306, [%rd1+40960];
	fma.rn.f32 	%f307, %f306, 0f00000000, %f441;
	st.global.f32 	[%rd1+40960], %f307;
$L__BB0_98:
	setp.gt.u32 	%p122, %r10, 2042;
	setp.gt.u32 	%p123, %r140, 2046;
	or.pred  	%p124, %p122, %p123;
	@%p124 bra 	$L__BB0_100;
	ld.global.f32 	%f308, [%rd1+40964];
	fma.rn.f32 	%f309, %f308, 0f00000000, %f440;
	st.global.f32 	[%rd1+40964], %f309;
$L__BB0_100:
	setp.gt.u32 	%p125, %r10, 2042;
	setp.gt.u32 	%p126, %r140, 2045;
	or.pred  	%p127, %p125, %p126;
	@%p127 bra 	$L__BB0_102;
	ld.global.f32 	%f310, [%rd1+40968];
	fma.rn.f32 	%f311, %f310, 0f00000000, %f439;
	st.global.f32 	[%rd1+40968], %f311;
$L__BB0_102:
	setp.gt.u32 	%p128, %r10, 2042;
	setp.gt.u32 	%p129, %r140, 2044;
	or.pred  	%p130, %p128, %p129;
	@%p130 bra 	$L__BB0_104;
	ld.global.f32 	%f312, [%rd1+40972];
	fma.rn.f32 	%f313, %f312, 0f00000000, %f438;
	st.global.f32 	[%rd1+40972], %f313;
$L__BB0_104:
	setp.gt.u32 	%p131, %r10, 2042;
	setp.gt.u32 	%p132, %r140, 2043;
	or.pred  	%p133, %p131, %p132;
	@%p133 bra 	$L__BB0_106;
	ld.global.f32 	%f314, [%rd1+40976];
	fma.rn.f32 	%f315, %f314, 0f00000000, %f437;
	st.global.f32 	[%rd1+40976], %f315;
$L__BB0_106:
	setp.gt.u32 	%p134, %r141, 2042;
	@%p134 bra 	$L__BB0_108;
	ld.global.f32 	%f316, [%rd1+40980];
	fma.rn.f32 	%f317, %f316, 0f00000000, %f436;
	st.global.f32 	[%rd1+40980], %f317;
$L__BB0_108:
	setp.gt.u32 	%p135, %r10, 2042;
	setp.gt.u32 	%p136, %r140, 2041;
	or.pred  	%p137, %p135, %p136;
	@%p137 bra 	$L__BB0_110;
	ld.global.f32 	%f318, [%rd1+40984];
	fma.rn.f32 	%f319, %f318, 0f00000000, %f435;
	st.global.f32 	[%rd1+40984], %f319;
$L__BB0_110:
	setp.gt.u32 	%p138, %r10, 2042;
	setp.gt.u32 	%p139, %r140, 2040;
	or.pred  	%p140, %p138, %p139;
	@%p140 bra 	$L__BB0_112;
	ld.global.f32 	%f320, [%rd1+40988];
	fma.rn.f32 	%f321, %f320, 0f00000000, %f434;
	st.global.f32 	[%rd1+40988], %f321;
$L__BB0_112:
	setp.gt.u32 	%p141, %r140, 2047;
	setp.gt.u32 	%p142, %r10, 2041;
	or.pred  	%p143, %p142, %p141;
	@%p143 bra 	$L__BB0_114;
	ld.global.f32 	%f322, [%rd1+49152];
	fma.rn.f32 	%f323, %f322, 0f00000000, %f433;
	st.global.f32 	[%rd1+49152], %f323;
$L__BB0_114:
	setp.gt.u32 	%p144, %r10, 2041;
	setp.gt.u32 	%p145, %r140, 2046;
	or.pred  	%p146, %p144, %p145;
	@%p146 bra 	$L__BB0_116;
	ld.global.f32 	%f324, [%rd1+49156];
	fma.rn.f32 	%f325, %f324, 0f00000000, %f432;
	st.global.f32 	[%rd1+49156], %f325;
$L__BB0_116:
	setp.gt.u32 	%p147, %r10, 2041;
	setp.gt.u32 	%p148, %r140, 2045;
	or.pred  	%p149, %p147, %p148;
	@%p149 bra 	$L__BB0_118;
	ld.global.f32 	%f326, [%rd1+49160];
	fma.rn.f32 	%f327, %f326, 0f00000000, %f431;
	st.global.f32 	[%rd1+49160], %f327;
$L__BB0_118:
	setp.gt.u32 	%p150, %r10, 2041;
	setp.gt.u32 	%p151, %r140, 2044;
	or.pred  	%p152, %p150, %p151;
	@%p152 bra 	$L__BB0_120;
	ld.global.f32 	%f328, [%rd1+49164];
	fma.rn.f32 	%f329, %f328, 0f00000000, %f430;
	st.global.f32 	[%rd1+49164], %f329;
$L__BB0_120:
	setp.gt.u32 	%p153, %r10, 2041;
	setp.gt.u32 	%p154, %r140, 2043;
	or.pred  	%p155, %p153, %p154;
	@%p155 bra 	$L__BB0_122;
	ld.global.f32 	%f330, [%rd1+49168];
	fma.rn.f32 	%f331, %f330, 0f00000000, %f429;
	st.global.f32 	[%rd1+49168], %f331;
$L__BB0_122:
	setp.gt.u32 	%p156, %r10, 2041;
	setp.gt.u32 	%p157, %r140, 2042;
	or.pred  	%p158, %p156, %p157;
	@%p158 bra 	$L__BB0_124;
	ld.global.f32 	%f332, [%rd1+49172];
	fma.rn.f32 	%f333, %f332, 0f00000000, %f428;
	st.global.f32 	[%rd1+49172], %f333;
$L__BB0_124:
	setp.gt.u32 	%p159, %r141, 2041;
	@%p159 bra 	$L__BB0_126;
	ld.global.f32 	%f334, [%rd1+49176];
	fma.rn.f32 	%f335, %f334, 0f00000000, %f427;
	st.global.f32 	[%rd1+49176], %f335;
$L__BB0_126:
	setp.gt.u32 	%p160, %r10, 2041;
	setp.gt.u32 	%p161, %r140, 2040;
	or.pred  	%p162, %p160, %p161;
	@%p162 bra 	$L__BB0_128;
	ld.global.f32 	%f336, [%rd1+49180];
	fma.rn.f32 	%f337, %f336, 0f00000000, %f426;
	st.global.f32 	[%rd1+49180], %f337;
$L__BB0_128:
	setp.gt.u32 	%p163, %r140, 2047;
	setp.gt.u32 	%p164, %r10, 2040;
	or.pred  	%p165, %p164, %p163;
	@%p165 bra 	$L__BB0_130;
	ld.global.f32 	%f338, [%rd1+57344];
	fma.rn.f32 	%f339, %f338, 0f00000000, %f425;
	st.global.f32 	[%rd1+57344], %f339;
$L__BB0_130:
	setp.gt.u32 	%p166, %r10, 2040;
	setp.gt.u32 	%p167, %r140, 2046;
	or.pred  	%p168, %p166, %p167;
	@%p168 bra 	$L__BB0_132;
	ld.global.f32 	%f340, [%rd1+57348];
	fma.rn.f32 	%f341, %f340, 0f00000000, %f424;
	st.global.f32 	[%rd1+57348], %f341;
$L__BB0_132:
	setp.gt.u32 	%p169, %r10, 2040;
	setp.gt.u32 	%p170, %r140, 2045;
	or.pred  	%p171, %p169, %p170;
	@%p171 bra 	$L__BB0_134;
	ld.global.f32 	%f342, [%rd1+57352];
	fma.rn.f32 	%f343, %f342, 0f00000000, %f423;
	st.global.f32 	[%rd1+57352], %f343;
$L__BB0_134:
	setp.gt.u32 	%p172, %r10, 2040;
	setp.gt.u32 	%p173, %r140, 2044;
	or.pred  	%p174, %p172, %p173;
	@%p174 bra 	$L__BB0_136;
	ld.global.f32 	%f344, [%rd1+57356];
	fma.rn.f32 	%f345, %f344, 0f00000000, %f422;
	st.global.f32 	[%rd1+57356], %f345;
$L__BB0_136:
	setp.gt.u32 	%p175, %r10, 2040;
	setp.gt.u32 	%p176, %r140, 2043;
	or.pred  	%p177, %p175, %p176;
	@%p177 bra 	$L__BB0_138;
	ld.global.f32 	%f346, [%rd1+57360];
	fma.rn.f32 	%f347, %f346, 0f00000000, %f421;
	st.global.f32 	[%rd1+57360], %f347;
$L__BB0_138:
	setp.gt.u32 	%p178, %r10, 2040;
	setp.gt.u32 	%p179, %r140, 2042;
	or.pred  	%p180, %p178, %p179;
	@%p180 bra 	$L__BB0_140;
	ld.global.f32 	%f348, [%rd1+57364];
	fma.rn.f32 	%f349, %f348, 0f00000000, %f420;
	st.global.f32 	[%rd1+57364], %f349;
$L__BB0_140:
	setp.gt.u32 	%p181, %r10, 2040;
	setp.gt.u32 	%p182, %r140, 2041;
	or.pred  	%p183, %p181, %p182;
	@%p183 bra 	$L__BB0_142;
	ld.global.f32 	%f350, [%rd1+57368];
	fma.rn.f32 	%f351, %f350, 0f00000000, %f419;
	st.global.f32 	[%rd1+57368], %f351;
$L__BB0_142:
	setp.gt.u32 	%p184, %r141, 2040;
	@%p184 bra 	$L__BB0_144;
	ld.global.f32 	%f352, [%rd1+57372];
	fma.rn.f32 	%f353, %f352, 0f00000000, %f418;
	st.global.f32 	[%rd1+57372], %f353;
$L__BB0_144:
	ret;

}


// ===== COMPILED SASS (sm_100) =====

	.target	sm_100

	.elftype	@"ET_EXEC"


//--------------------- .note.nv.tkinfo           --------------------------
	.section	.note.nv.tkinfo,"",@"SHT_NOTE"
	.sectionflags	@"SHF_NOTE_NV_TKINFO"
	.tkinfo
        /*0018*/ 	.word	0x00000002
        /*0030*/ 	.string	""
        /*0030*/ 	.string	"ptxas"
        /*0030*/ 	.string	"Cuda compilation tools, release 13.0, V13.0.88"
        /*0030*/ 	.string	"Build cuda_13.0.r13.0/compiler.36424714_0"
        /*0030*/ 	.string	"-arch sm_100 -m 64 "



//--------------------- .note.nv.cuinfo           --------------------------
	.section	.note.nv.cuinfo,"",@"SHT_NOTE"
	.sectionflags	@"SHF_NOTE_NV_CUINFO"
        /*0018*/ 	.short	0x0002
        /*001a*/ 	.short	0x0064
        /*001c*/ 	.short	0x0082
	.zero		2


//--------------------- .nv.info                  --------------------------
	.section	.nv.info,"",@"SHT_CUDA_INFO"
	.align	4


	//----- nvinfo : EIATTR_REGCOUNT
	.align		4
        /*0000*/ 	.byte	0x04, 0x2f
        /*0002*/ 	.short	(.L_1 - .L_0)
	.align		4
.L_0:
        /*0004*/ 	.word	index@(_Z10matmul_gpuPfS_S_)
        /*0008*/ 	.word	0x00000060


	//----- nvinfo : EIATTR_FRAME_SIZE
	.align		4
.L_1:
        /*000c*/ 	.byte	0x04, 0x11
        /*000e*/ 	.short	(.L_3 - .L_2)
	.align		4
.L_2:
        /*0010*/ 	.word	index@(_Z10matmul_gpuPfS_S_)
        /*0014*/ 	.word	0x00000000


	//----- nvinfo : EIATTR_MIN_STACK_SIZE
	.align		4
.L_3:
        /*0018*/ 	.byte	0x04, 0x12
        /*001a*/ 	.short	(.L_5 - .L_4)
	.align		4
.L_4:
        /*001c*/ 	.word	index@(_Z10matmul_gpuPfS_S_)
        /*0020*/ 	.word	0x00000000
.L_5:


//--------------------- .nv.compat                --------------------------
	.section	.nv.compat,"",@"SHT_CUDA_COMPAT_INFO"
	.align	4
        /*0000*/ 	.byte	0x02, 0x09, 0x00, 0x00, 0x02, 0x02, 0x01, 0x00, 0x02, 0x05, 0x05, 0x00, 0x03, 0x07, 0x01, 0x01
        /*0010*/ 	.byte	0x02, 0x03, 0x00, 0x00, 0x02, 0x06, 0x01, 0x00, 0x04, 0x0b, 0x08, 0x00, 0x09, 0x00, 0x00, 0x00
        /*0020*/ 	.byte	0x00, 0x00, 0x00, 0x00


//--------------------- .nv.info._Z10matmul_gpuPfS_S_ --------------------------
	.section	.nv.info._Z10matmul_gpuPfS_S_,"",@"SHT_CUDA_INFO"
	.sectionflags	@""
	.align	4


	//----- nvinfo : EIATTR_CUDA_API_VERSION
	.align		4
        /*0000*/ 	.byte	0x04, 0x37
        /*0002*/ 	.short	(.L_7 - .L_6)
.L_6:
        /*0004*/ 	.word	0x00000082


	//----- nvinfo : EIATTR_KPARAM_INFO
	.align		4
.L_7:
        /*0008*/ 	.byte	0x04, 0x17
        /*000a*/ 	.short	(.L_9 - .L_8)
.L_8:
        /*000c*/ 	.word	0x00000000
        /*0010*/ 	.short	0x0002
        /*0012*/ 	.short	0x0010
        /*0014*/ 	.byte	0x00, 0xf5, 0x21, 0x00


	//----- nvinfo : EIATTR_KPARAM_INFO
	.align		4
.L_9:
        /*0018*/ 	.byte	0x04, 0x17
        /*001a*/ 	.short	(.L_11 - .L_10)
.L_10:
        /*001c*/ 	.word	0x00000000
        /*0020*/ 	.short	0x0001
        /*0022*/ 	.short	0x0008
        /*0024*/ 	.byte	0x00, 0xf5, 0x21, 0x00


	//----- nvinfo : EIATTR_KPARAM_INFO
	.align		4
.L_11:
        /*0028*/ 	.byte	0x04, 0x17
        /*002a*/ 	.short	(.L_13 - .L_12)
.L_12:
        /*002c*/ 	.word	0x00000000
        /*0030*/ 	.short	0x0000
        /*0032*/ 	.short	0x0000
        /*0034*/ 	.byte	0x00, 0xf5, 0x21, 0x00


	//----- nvinfo : EIATTR_SPARSE_MMA_MASK
	.align		4
.L_13:
        /*0038*/ 	.byte	0x03, 0x50
        /*003a*/ 	.short	0x0000


	//----- nvinfo : EIATTR_MAXREG_COUNT
	.align		4
        /*003c*/ 	.byte	0x03, 0x1b
        /*003e*/ 	.short	0x00ff


	//----- nvinfo : EIATTR_NUM_BARRIERS
	.align		4
        /*0040*/ 	.byte	0x02, 0x4c
        /*0042*/ 	.byte	0x01
	.zero		1


	//----- nvinfo : EIATTR_MERCURY_ISA_VERSION
	.align		4
        /*0044*/ 	.byte	0x03, 0x5f
        /*0046*/ 	.short	0x0101


	//----- nvinfo : EIATTR_VRC_CTA_INIT_COUNT
	.align		4
        /*0048*/ 	.byte	0x02, 0x4a
	.zero		1
	.zero		1


	//----- nvinfo : EIATTR_EXIT_INSTR_OFFSETS
	.align		4
        /*004c*/ 	.byte	0x04, 0x1c
        /*004e*/ 	.short	(.L_15 - .L_14)


	//   ....[0]....
.L_14:
        /*0050*/ 	.word	0x00002b80


	//   ....[1]....
        /*0054*/ 	.word	0x00002bc0


	//----- nvinfo : EIATTR_CRS_STACK_SIZE
	.align		4
.L_15:
        /*0058*/ 	.byte	0x04, 0x1e
        /*005a*/ 	.short	(.L_17 - .L_16)
.L_16:
        /*005c*/ 	.word	0x00000000


	//----- nvinfo : EIATTR_CBANK_PARAM_SIZE
	.align		4
.L_17:
        /*0060*/ 	.byte	0x03, 0x19
        /*0062*/ 	.short	0x0018


	//----- nvinfo : EIATTR_PARAM_CBANK
	.align		4
        /*0064*/ 	.byte	0x04, 0x0a
        /*0066*/ 	.short	(.L_19 - .L_18)
	.align		4
.L_18:
        /*0068*/ 	.word	index@(.nv.constant0._Z10matmul_gpuPfS_S_)
        /*006c*/ 	.short	0x0380
        /*006e*/ 	.short	0x0018


	//----- nvinfo : EIATTR_SW_WAR
	.align		4
.L_19:
        /*0070*/ 	.byte	0x04, 0x36
        /*0072*/ 	.short	(.L_21 - .L_20)
.L_20:
        /*0074*/ 	.word	0x00000008
.L_21:


//--------------------- .nv.callgraph             --------------------------
	.section	.nv.callgraph,"",@"SHT_CUDA_CALLGRAPH"
	.align	4
	.sectionentsize	8
	.align		4
        /*0000*/ 	.word	0x00000000
	.align		4
        /*0004*/ 	.word	0xffffffff
	.align		4
        /*0008*/ 	.word	0x00000000
	.align		4
        /*000c*/ 	.word	0xfffffffe
	.align		4
        /*0010*/ 	.word	0x00000000
	.align		4
        /*0014*/ 	.word	0xfffffffd
	.align		4
        /*0018*/ 	.word	0x00000000
	.align		4
        /*001c*/ 	.word	0xfffffffc


//--------------------- .text._Z10matmul_gpuPfS_S_ --------------------------
	.section	.text._Z10matmul_gpuPfS_S_,"ax",@progbits
	.align	128
        .global         _Z10matmul_gpuPfS_S_
        .type           _Z10matmul_gpuPfS_S_,@function
        .size           _Z10matmul_gpuPfS_S_,(.L_x_127 - _Z10matmul_gpuPfS_S_)
        .other          _Z10matmul_gpuPfS_S_,@"STO_CUDA_ENTRY STV_DEFAULT"
_Z10matmul_gpuPfS_S_:
.text._Z10matmul_gpuPfS_S_:
[----:B------:R-:W-:Y:S01]  /*0000*/  LDC R1, c[0x0][0x37c] ;  /* 0x0000df00ff017b82 */ /* 0x000fe20000000800 */
[----:B------:R-:W0:Y:S07]  /*0010*/  S2R R70, SR_TID.X ;  /* 0x0000000000467919 */ /* 0x000e2e0000002100 */
[----:B------:R-:W1:Y:S01]  /*0020*/  S2UR UR5, SR_CgaCtaId ;  /* 0x00000000000579c3 */ /* 0x000e620000008800 */
[----:B------:R-:W-:Y:S01]  /*0030*/  UMOV UR4, 0x400 ;  /* 0x0000040000047882 */ /* 0x000fe20000000000 */
[----:B------:R-:W-:Y:S01]  /*0040*/  HFMA2 R71, -RZ, RZ, 0, 0 ;  /* 0x00000000ff477431 */ /* 0x000fe200000001ff */
[----:B------:R-:W2:Y:S01]  /*0050*/  S2R R3, SR_CTAID.Y ;  /* 0x0000000000037919 */ /* 0x000ea20000002600 */
[----:B------:R-:W-:-:S02]  /*0060*/  CS2R R80, SRZ ;  /* 0x0000000000507805 */ /* 0x000fc4000001ff00 */
[----:B------:R-:W-:Y:S01]  /*0070*/  CS2R R78, SRZ ;  /* 0x00000000004e7805 */ /* 0x000fe2000001ff00 */
[----:B------:R-:W-:Y:S01]  /*0080*/  IMAD.MOV.U32 R85, RZ, RZ, RZ ;  /* 0x000000ffff557224 */ /* 0x000fe200078e00ff */
[----:B------:R-:W-:Y:S01]  /*0090*/  CS2R R76, SRZ ;  /* 0x00000000004c7805 */ /* 0x000fe2000001ff00 */
[----:B------:R-:W-:Y:S01]  /*00a0*/  IMAD.MOV.U32 R83, RZ, RZ, RZ ;  /* 0x000000ffff537224 */ /* 0x000fe200078e00ff */
[----:B------:R-:W-:Y:S01]  /*00b0*/  CS2R R74, SRZ ;  /* 0x00000000004a7805 */ /* 0x000fe2000001ff00 */
[----:B------:R-:W-:Y:S01]  /*00c0*/  IMAD.MOV.U32 R0, RZ, RZ, RZ ;  /* 0x000000ffff007224 */ /* 0x000fe200078e00ff */
[----:B------:R-:W-:Y:S02]  /*00d0*/  CS2R R4, SRZ ;  /* 0x0000000000047805 */ /* 0x000fe4000001ff00 */
[----:B------:R-:W-:Y:S02]  /*00e0*/  CS2R R6, SRZ ;  /* 0x0000000000067805 */ /* 0x000fe4000001ff00 */
[----:B------:R-:W-:-:S02]  /*00f0*/  CS2R R8, SRZ ;  /* 0x0000000000087805 */ /* 0x000fc4000001ff00 */
[----:B------:R-:W-:Y:S02]  /*0100*/  CS2R R10, SRZ ;  /* 0x00000000000a7805 */ /* 0x000fe4000001ff00 */
[----:B------:R-:W-:Y:S02]  /*0110*/  CS2R R12, SRZ ;  /* 0x00000000000c7805 */ /* 0x000fe4000001ff00 */
[----:B------:R-:W-:Y:S02]  /*0120*/  CS2R R14, SRZ ;  /* 0x00000000000e7805 */ /* 0x000fe4000001ff00 */
[----:B------:R-:W-:Y:S02]  /*0130*/  CS2R R16, SRZ ;  /* 0x0000000000107805 */ /* 0x000fe4000001ff00 */
[----:B------:R-:W-:Y:S02]  /*0140*/  CS2R R18, SRZ ;  /* 0x0000000000127805 */ /* 0x000fe4000001ff00 */
[----:B------:R-:W-:-:S02]  /*0150*/  CS2R R20, SRZ ;  /* 0x0000000000147805 */ /* 0x000fc4000001ff00 */
[----:B------:R-:W-:Y:S02]  /*0160*/  CS2R R22, SRZ ;  /* 0x0000000000167805 */ /* 0x000fe4000001ff00 */
[----:B------:R-:W-:Y:S02]  /*0170*/  CS2R R40, SRZ ;  /* 0x0000000000287805 */ /* 0x000fe4000001ff00 */
[----:B------:R-:W-:Y:S02]  /*0180*/  CS2R R42, SRZ ;  /* 0x00000000002a7805 */ /* 0x000fe4000001ff00 */
[----:B------:R-:W-:Y:S01]  /*0190*/  CS2R R44, SRZ ;  /* 0x00000000002c7805 */ /* 0x000fe2000001ff00 */
[----:B-1----:R-:W-:Y:S01]  /*01a0*/  ULEA UR4, UR5, UR4, 0x18 ;  /* 0x0000000405047291 */ /* 0x002fe2000f8ec0ff */
[----:B------:R-:W-:Y:S02]  /*01b0*/  CS2R R46, SRZ ;  /* 0x00000000002e7805 */ /* 0x000fe4000001ff00 */
[----:B------:R-:W-:-:S02]  /*01c0*/  CS2R R48, SRZ ;  /* 0x0000000000307805 */ /* 0x000fc4000001ff00 */
[----:B------:R-:W-:Y:S02]  /*01d0*/  CS2R R50, SRZ ;  /* 0x0000000000327805 */ /* 0x000fe4000001ff00 */
[----:B------:R-:W-:Y:S02]  /*01e0*/  CS2R R52, SRZ ;  /* 0x0000000000347805 */ /* 0x000fe4000001ff00 */
[----:B------:R-:W-:Y:S02]  /*01f0*/  CS2R R54, SRZ ;  /* 0x0000000000367805 */ /* 0x000fe4000001ff00 */
[----:B------:R-:W-:Y:S01]  /*0200*/  CS2R R56, SRZ ;  /* 0x0000000000387805 */ /* 0x000fe2000001ff00 */
[C---:B0-----:R-:W-:Y:S01]  /*0210*/  IMAD.SHL.U32 R84, R70.reuse, 0x400, RZ ;  /* 0x0000040046547824 */ /* 0x041fe200078e00ff */
[----:B------:R-:W-:Y:S01]  /*0220*/  SHF.R.U32.HI R86, RZ, 0x1, R70 ;  /* 0x00000001ff567819 */ /* 0x000fe20000011646 */
[----:B------:R-:W-:Y:S01]  /*0230*/  IMAD.SHL.U32 R87, R70, 0x4, RZ ;  /* 0x0000000446577824 */ /* 0x000fe200078e00ff */
[----:B------:R-:W-:-:S02]  /*0240*/  CS2R R58, SRZ ;  /* 0x00000000003a7805 */ /* 0x000fc4000001ff00 */
[----:B------:R-:W-:Y:S02]  /*0250*/  CS2R R60, SRZ ;  /* 0x00000000003c7805 */ /* 0x000fe4000001ff00 */
[----:B------:R-:W-:Y:S01]  /*0260*/  LOP3.LUT R84, R84, 0x400, RZ, 0xc0, !PT ;  /* 0x0000040054547812 */ /* 0x000fe200078ec0ff */
[----:B--2---:R-:W-:Y:S01]  /*0270*/  IMAD R86, R3, 0x40, R86 ;  /* 0x0000004003567824 */ /* 0x004fe200078e0256 */
[----:B------:R-:W-:Y:S02]  /*0280*/  CS2R R2, SRZ ;  /* 0x0000000000027805 */ /* 0x000fe4000001ff00 */
[----:B------:R-:W-:Y:S02]  /*0290*/  CS2R R62, SRZ ;  /* 0x00000000003e7805 */ /* 0x000fe4000001ff00 */
[----:B------:R-:W-:Y:S02]  /*02a0*/  CS2R R64, SRZ ;  /* 0x0000000000407805 */ /* 0x000fe4000001ff00 */
[----:B------:R-:W-:-:S02]  /*02b0*/  CS2R R66, SRZ ;  /* 0x0000000000427805 */ /* 0x000fc4000001ff00 */
[----:B------:R-:W-:Y:S01]  /*02c0*/  CS2R R68, SRZ ;  /* 0x0000000000447805 */ /* 0x000fe2000001ff00 */
[----:B------:R-:W-:Y:S01]  /*02d0*/  IMAD.MOV.U32 R73, RZ, RZ, RZ ;  /* 0x000000ffff497224 */ /* 0x000fe200078e00ff */
[----:B------:R-:W-:Y:S01]  /*02e0*/  LOP3.LUT R87, R87, 0x4, RZ, 0xc0, !PT ;  /* 0x0000000457577812 */ /* 0x000fe200078ec0ff */
[----:B------:R-:W0:Y:S01]  /*02f0*/  LDCU.64 UR6, c[0x0][0x358] ;  /* 0x00006b00ff0677ac */ /* 0x000e220008000a00 */
[----:B------:R-:W-:-:S07]  /*0300*/  IADD3 R82, PT, PT, R84, UR4, RZ ;  /* 0x0000000454527c10 */ /* 0x000fce000fffe0ff */
.L_x_1:
[----:B------:R-:W-:-:S13]  /*0310*/  ISETP.GT.U32.AND P1, PT, R86, 0x7ff, PT ;  /* 0x000007ff5600780c */ /* 0x000fda0003f24070 */
[----:B------:R-:W1:Y:S01]  /*0320*/  @!P1 LDC.64 R24, c[0x0][0x380] ;  /* 0x0000e000ff189b82 */ /* 0x000e620000000a00 */
[----:B------:R-:W-:-:S04]  /*0330*/  @!P1 IMAD R27, R80, 0x8, R87 ;  /* 0x00000008501b9824 */ /* 0x000fc800078e0257 */
[----:B------:R-:W-:-:S04]  /*0340*/  @!P1 IMAD R27, R86, 0x800, R27 ;  /* 0x00000800561b9824 */ /* 0x000fc800078e021b */
[----:B-1----:R-:W-:-:S06]  /*0350*/  @!P1 IMAD.WIDE.U32 R28, R27, 0x4, R24 ;  /* 0x000000041b1c9825 */ /* 0x002fcc00078e0018 */
[----:B0-----:R-:W2:Y:S01]  /*0360*/  @!P1 LDG.E.128 R28, desc[UR6][R28.64] ;  /* 0x000000061c1c9981 */ /* 0x001ea2000c1e1d00 */
[----:B------:R-:W-:Y:S01]  /*0370*/  @!P1 IMAD.SHL.U32 R35, R70, 0x2, RZ ;  /* 0x0000000246239824 */ /* 0x000fe200078e00ff */
[----:B------:R-:W-:Y:S01]  /*0380*/  ISETP.GE.U32.AND P2, PT, R86, 0x7e0, PT ;  /* 0x000007e05600780c */ /* 0x000fe20003f46070 */
[----:B------:R-:W0:Y:S01]  /*0390*/  S2R R70, SR_TID.X ;  /* 0x0000000000467919 */ /* 0x000e220000002100 */
[----:B------:R-:W1:Y:S01]  /*03a0*/  S2R R72, SR_CTAID.X ;  /* 0x0000000000487919 */ /* 0x000e620000002500 */
[----:B------:R-:W3:Y:S01]  /*03b0*/  S2UR UR5, SR_CgaCtaId ;  /* 0x00000000000579c3 */ /* 0x000ee20000008800 */
[----:B------:R-:W-:Y:S02]  /*03c0*/  UMOV UR4, 0x400 ;  /* 0x0000040000047882 */ /* 0x000fe40000000000 */
[----:B------:R-:W-:Y:S01]  /*03d0*/  @!P1 IMAD.U32 R39, RZ, RZ, UR4 ;  /* 0x00000004ff279e24 */ /* 0x000fe2000f8e00ff */
[----:B------:R-:W-:-:S06]  /*03e0*/  @!P1 LOP3.LUT R35, R35, 0x7fc, RZ, 0xc0, !PT ;  /* 0x000007fc23239812 */ /* 0x000fcc00078ec0ff */
[----:B------:R-:W-:Y:S01]  /*03f0*/  @!P2 IMAD R27, R80, 0x8, R87 ;  /* 0x00000008501ba824 */ /* 0x000fe200078e0257 */
[----:B------:R-:W4:Y:S04]  /*0400*/  @!P2 LDC.64 R24, c[0x0][0x380] ;  /* 0x0000e000ff18ab82 */ /* 0x000f280000000a00 */
[----:B------:R-:W-:-:S05]  /*0410*/  @!P2 LEA R27, R86, R27, 0xb ;  /* 0x0000001b561ba211 */ /* 0x000fca00078e58ff */
[----:B------:R-:W-:Y:S02]  /*0420*/  @!P2 VIADD R27, R27, 0x10000 ;  /* 0x000100001b1ba836 */ /* 0x000fe40000000000 */
[----:B0-----:R-:W-:Y:S01]  /*0430*/  IMAD.SHL.U32 R36, R70, 0x4, RZ ;  /* 0x0000000446247824 */ /* 0x001fe200078e00ff */
[----:B------:R-:W-:-:S04]  /*0440*/  SHF.R.U32.HI R37, RZ, 0x4, R70 ;  /* 0x00000004ff257819 */ /* 0x000fc80000011646 */
[----:B------:R-:W-:Y:S01]  /*0450*/  LOP3.LUT R33, R36, 0x3c, RZ, 0xc0, !PT ;  /* 0x0000003c24217812 */ /* 0x000fe200078ec0ff */
[----:B---3--:R-:W-:Y:S01]  /*0460*/  @!P1 IMAD.U32 R38, RZ, RZ, UR5 ;  /* 0x00000005ff269e24 */ /* 0x008fe2000f8e00ff */
[----:B------:R-:W-:Y:S01]  /*0470*/  LEA R34, R80, R37, 0x3 ;  /* 0x0000002550227211 */ /* 0x000fe200078e18ff */
[----:B----4-:R-:W-:-:S04]  /*0480*/  @!P2 IMAD.WIDE.U32 R24, R27, 0x4, R24 ;  /* 0x000000041b18a825 */ /* 0x010fc800078e0018 */
[----:B-1----:R-:W-:Y:S01]  /*0490*/  IMAD R33, R72, 0x40, R33 ;  /* 0x0000004048217824 */ /* 0x002fe200078e0221 */
[----:B------:R-:W-:Y:S01]  /*04a0*/  @!P1 LEA R37, R38, R39, 0x18 ;  /* 0x0000002726259211 */ /* 0x000fe200078ec0ff */
[----:B------:R-:W3:Y:S01]  /*04b0*/  @!P2 LDG.E.128 R24, desc[UR6][R24.64] ;  /* 0x000000061818a981 */ /* 0x000ee2000c1e1d00 */
[----:B------:R-:W-:Y:S01]  /*04c0*/  @P1 MOV R39, UR4 ;  /* 0x0000000400271c02 */ /* 0x000fe20008000f00 */
[----:B------:R-:W-:Y:S01]  /*04d0*/  @P1 IMAD.U32 R38, RZ, RZ, UR5 ;  /* 0x00000005ff261e24 */ /* 0x000fe2000f8e00ff */
[C---:B------:R-:W-:Y:S02]  /*04e0*/  VIMNMX.U32 R32, PT, PT, R33.reuse, R34, !PT ;  /* 0x0000002221207248 */ /* 0x040fe40007fe0000 */
[----:B------:R-:W-:Y:S02]  /*04f0*/  ISETP.GE.U32.AND P0, PT, R33, 0x800, PT ;  /* 0x000008002100780c */ /* 0x000fe40003f06070 */
[----:B------:R-:W-:Y:S02]  /*0500*/  ISETP.GT.U32.AND P3, PT, R32, 0x7ff, PT ;  /* 0x000007ff2000780c */ /* 0x000fe40003f64070 */
[----:B------:R-:W-:-:S02]  /*0510*/  ISETP.LT.U32.AND P0, PT, R34, 0x7fc, !P0 ;  /* 0x000007fc2200780c */ /* 0x000fc40004701070 */
[----:B------:R-:W-:Y:S02]  /*0520*/  @!P1 IADD3 R90, PT, PT, R35, R37, R84 ;  /* 0x00000025235a9210 */ /* 0x000fe40007ffe054 */
[----:B------:R-:W-:-:S07]  /*0530*/  @P1 LEA R37, R38, R39, 0x18 ;  /* 0x0000002726251211 */ /* 0x000fce00078ec0ff */
[----:B------:R-:W-:Y:S01]  /*0540*/  @!P3 VIADD R89, R39, 0x800 ;  /* 0x000008002759b836 */ /* 0x000fe20000000000 */
[----:B------:R-:W-:Y:S01]  /*0550*/  @!P3 LEA R93, R34, R33, 0xb ;  /* 0x00000021225db211 */ /* 0x000fe200078e58ff */
[----:B------:R-:W-:Y:S02]  /*0560*/  @!P3 IMAD.SHL.U32 R32, R70, 0x10, RZ ;  /* 0x000000104620b824 */ /* 0x000fe400078e00ff */
[----:B------:R-:W-:Y:S01]  /*0570*/  @P0 IMAD R34, R34, 0x800, R33 ;  /* 0x0000080022220824 */ /* 0x000fe200078e0221 */
[----:B------:R-:W-:Y:S02]  /*0580*/  @!P3 LEA R88, R38, R89, 0x18 ;  /* 0x000000592658b211 */ /* 0x000fe400078ec0ff */
[C---:B------:R-:W-:Y:S02]  /*0590*/  @!P3 LOP3.LUT R89, R32.reuse, 0x3f00, RZ, 0xc0, !PT ;  /* 0x00003f002059b812 */ /* 0x040fe400078ec0ff */
[----:B------:R-:W-:-:S04]  /*05a0*/  @!P3 LOP3.LUT R32, R32, 0xf0, RZ, 0xc0, !PT ;  /* 0x000000f02020b812 */ /* 0x000fc800078ec0ff */
[----:B------:R-:W-:Y:S02]  /*05b0*/  @!P3 IADD3 R89, PT, PT, R32, R88, R89 ;  /* 0x000000582059b210 */ /* 0x000fe40007ffe059 */
[----:B------:R-:W0:Y:S01]  /*05c0*/  @!P3 LDC.64 R32, c[0x0][0x388] ;  /* 0x0000e200ff20bb82 */ /* 0x000e220000000a00 */
[----:B------:R-:W-:Y:S01]  /*05d0*/  @P0 IADD3 R91, PT, PT, R34, 0x2000, RZ ;  /* 0x00002000225b0810 */ /* 0x000fe20007ffe0ff */
[----:B0-----:R-:W-:-:S06]  /*05e0*/  @!P3 IMAD.WIDE.U32 R92, R93, 0x4, R32 ;  /* 0x000000045d5cb825 */ /* 0x001fcc00078e0020 */
[----:B------:R-:W0:Y:S02]  /*05f0*/  @P0 LDC.64 R32, c[0x0][0x388] ;  /* 0x0000e200ff200b82 */ /* 0x000e240000000a00 */
[----:B0-----:R-:W-:Y:S01]  /*0600*/  @P0 IMAD.WIDE.U32 R32, R91, 0x4, R32 ;  /* 0x000000045b200825 */ /* 0x001fe200078e0020 */
[----:B--2---:R-:W-:Y:S04]  /*0610*/  @!P1 STS [R90], R28 ;  /* 0x0000001c5a009388 */ /* 0x004fe80000000800 */
[----:B------:R-:W-:Y:S04]  /*0620*/  @!P1 STS [R90+0x100], R29 ;  /* 0x0001001d5a009388 */ /* 0x000fe80000000800 */
[----:B------:R-:W-:Y:S01]  /*0630*/  @!P1 STS [R90+0x200], R30 ;  /* 0x0002001e5a009388 */ /* 0x000fe20000000800 */
[----:B------:R-:W-:-:S03]  /*0640*/  @P1 IMAD.SHL.U32 R28, R70, 0x400, RZ ;  /* 0x00000400461c1824 */ /* 0x000fc600078e00ff */
[----:B------:R0:W-:Y:S02]  /*0650*/  @!P1 STS [R90+0x300], R31 ;  /* 0x0003001f5a009388 */ /* 0x0001e40000000800 */
[----:B------:R-:W-:Y:S01]  /*0660*/  @P1 LOP3.LUT R84, R28, 0x400, RZ, 0xc0, !PT ;  /* 0x000004001c541812 */ /* 0x000fe200078ec0ff */
[----:B------:R-:W-:-:S05]  /*0670*/  @P1 IMAD.SHL.U32 R28, R70, 0x2, RZ ;  /* 0x00000002461c1824 */ /* 0x000fca00078e00ff */
[----:B------:R-:W-:Y:S02]  /*0680*/  @P1 LOP3.LUT R35, R28, 0x7fc, RZ, 0xc0, !PT ;  /* 0x000007fc1c231812 */ /* 0x000fe400078ec0ff */
[----:B0-----:R-:W2:Y:S02]  /*0690*/  @!P3 LDG.E.128 R28, desc[UR6][R92.64] ;  /* 0x000000065c1cb981 */ /* 0x001ea4000c1e1d00 */
[----:B------:R-:W-:Y:S01]  /*06a0*/  @P1 IADD3 R90, PT, PT, R35, R37, R84 ;  /* 0x00000025235a1210 */ /* 0x000fe20007ffe054 */
[----:B------:R-:W-:Y:S02]  /*06b0*/  @!P2 IMAD.IADD R91, R82, 0x1, R35 ;  /* 0x00000001525ba824 */ /* 0x000fe400078e0223 */
[----:B------:R-:W4:Y:S04]  /*06c0*/  @P0 LDG.E.128 R32, desc[UR6][R32.64] ;  /* 0x0000000620200981 */ /* 0x000f28000c1e1d00 */
[----:B------:R-:W-:Y:S04]  /*06d0*/  @P1 STS [R90], RZ ;  /* 0x000000ff5a001388 */ /* 0x000fe80000000800 */
[----:B------:R-:W-:Y:S04]  /*06e0*/  @P1 STS [R90+0x100], RZ ;  /* 0x000100ff5a001388 */ /* 0x000fe80000000800 */
[----:B------:R-:W-:Y:S04]  /*06f0*/  @P1 STS [R90+0x200], RZ ;  /* 0x000200ff5a001388 */ /* 0x000fe80000000800 */
[----:B------:R-:W-:Y:S04]  /*0700*/  @P1 STS [R90+0x300], RZ ;  /* 0x000300ff5a001388 */ /* 0x000fe80000000800 */
[----:B------:R-:W-:Y:S04]  /*0710*/  @P2 STS [R90+0x80], RZ ;  /* 0x000080ff5a002388 */ /* 0x000fe80000000800 */
[----:B------:R-:W-:Y:S04]  /*0720*/  @P2 STS [R90+0x180], RZ ;  /* 0x000180ff5a002388 */ /* 0x000fe80000000800 */
[----:B------:R-:W-:Y:S04]  /*0730*/  @P2 STS [R90+0x280], RZ ;  /* 0x000280ff5a002388 */ /* 0x000fe80000000800 */
[----:B------:R0:W-:Y:S02]  /*0740*/  @P2 STS [R90+0x380], RZ ;  /* 0x000380ff5a002388 */ /* 0x0001e40000000800 */
[----:B0-----:R-:W-:-:S02]  /*0750*/  @P3 VIADD R90, R39, 0x800 ;  /* 0x00000800275a3836 */ /* 0x001fc40000000000 */
[----:B------:R-:W-:Y:S01]  /*0760*/  @P3 IMAD.SHL.U32 R39, R70, 0x10, RZ ;  /* 0x0000001046273824 */ /* 0x000fe200078e00ff */
[----:B---3--:R-:W-:Y:S02]  /*0770*/  @!P2 STS [R91+0x80], R24 ;  /* 0x000080185b00a388 */ /* 0x008fe40000000800 */
[----:B------:R-:W-:Y:S02]  /*0780*/  @P3 LEA R88, R38, R90, 0x18 ;  /* 0x0000005a26583211 */ /* 0x000fe400078ec0ff */
[C---:B------:R-:W-:Y:S02]  /*0790*/  @P3 LOP3.LUT R93, R39.reuse, 0x3f00, RZ, 0xc0, !PT ;  /* 0x00003f00275d3812 */ /* 0x040fe400078ec0ff */
[----:B------:R-:W-:Y:S01]  /*07a0*/  @P3 LOP3.LUT R39, R39, 0xf0, RZ, 0xc0, !PT ;  /* 0x000000f027273812 */ /* 0x000fe200078ec0ff */
[----:B------:R0:W-:Y:S04]  /*07b0*/  @!P2 STS [R91+0x180], R25 ;  /* 0x000180195b00a388 */ /* 0x0001e80000000800 */
[----:B------:R1:W-:Y:S04]  /*07c0*/  @!P2 STS [R91+0x280], R26 ;  /* 0x0002801a5b00a388 */ /* 0x0003e80000000800 */
[----:B------:R1:W-:Y:S01]  /*07d0*/  @!P2 STS [R91+0x380], R27 ;  /* 0x0003801b5b00a388 */ /* 0x0003e20000000800 */
[----:B------:R-:W-:-:S02]  /*07e0*/  LOP3.LUT R36, R36, 0xfe0, RZ, 0xc0, !PT ;  /* 0x00000fe024247812 */ /* 0x000fc400078ec0ff */
[C---:B0-----:R-:W-:Y:S02]  /*07f0*/  LOP3.LUT R25, R70.reuse, 0x7, RZ, 0xc0, !PT ;  /* 0x0000000746197812 */ /* 0x041fe400078ec0ff */
[----:B------:R-:W-:Y:S01]  /*0800*/  @P2 SHF.L.U32 R24, R70, 0xa, RZ ;  /* 0x0000000a46182819 */ /* 0x000fe200000006ff */
[----:B------:R-:W-:-:S03]  /*0810*/  IMAD.IADD R90, R37, 0x1, R36 ;  /* 0x00000001255a7824 */ /* 0x000fc600078e0224 */
[----:B------:R-:W-:Y:S01]  /*0820*/  @P2 LOP3.LUT R84, R24, 0x400, RZ, 0xc0, !PT ;  /* 0x0000040018542812 */ /* 0x000fe200078ec0ff */
[----:B------:R-:W-:Y:S01]  /*0830*/  UMOV UR4, 0x10 ;  /* 0x0000001000047882 */ /* 0x000fe20000000000 */
[----:B--2---:R1:W-:Y:S01]  /*0840*/  @!P3 STS.128 [R89], R28 ;  /* 0x0000001c5900b388 */ /* 0x0043e20000000c00 */
[----:B------:R-:W-:-:S05]  /*0850*/  @P3 IADD3 R89, PT, PT, R39, R88, R93 ;  /* 0x0000005827593210 */ /* 0x000fca0007ffe05d */
[----:B------:R1:W-:Y:S04]  /*0860*/  @!P0 STS.128 [R89+0x400], RZ ;  /* 0x000400ff59008388 */ /* 0x0003e80000000c00 */
[----:B------:R1:W-:Y:S04]  /*0870*/  @P3 STS.128 [R89], RZ ;  /* 0x000000ff59003388 */ /* 0x0003e80000000c00 */
[----:B----4-:R1:W-:Y:S01]  /*0880*/  @P0 STS.128 [R89+0x400], R32 ;  /* 0x0004002059000388 */ /* 0x0103e20000000c00 */
[----:B------:R-:W-:Y:S01]  /*0890*/  IMAD R88, R25, 0x20, R88 ;  /* 0x0000002019587824 */ /* 0x000fe200078e0258 */
[----:B------:R-:W-:Y:S06]  /*08a0*/  BAR.SYNC.DEFER_BLOCKING 0x0 ;  /* 0x0000000000007b1d */ /* 0x000fec0000010000 */
.L_x_0:
[----:B-1----:R-:W-:Y:S04]  /*08b0*/  LDS.128 R24, [R90+UR4+-0x10] ;  /* 0xfffff0045a187984 */ /* 0x002fe80008000c00 */
[----:B------:R-:W0:Y:S04]  /*08c0*/  LDS.128 R28, [R88+UR4+-0x10] ;  /* 0xfffff004581c7984 */ /* 0x000e280008000c00 */
[----:B------:R-:W1:Y:S04]  /*08d0*/  LDS.128 R32, [R88+UR4] ;  /* 0x0000000458207984 */ /* 0x000e680008000c00 */
[----:B------:R-:W2:Y:S01]  /*08e0*/  LDS.128 R36, [R90+UR4] ;  /* 0x000000045a247984 */ /* 0x000ea20008000c00 */
[----:B------:R-:W-:-:S04]  /*08f0*/  UIADD3 UR4, UPT, UPT, UR4, 0x100, URZ ;  /* 0x0000010004047890 */ /* 0x000fc8000fffe0ff */
[----:B------:R-:W-:Y:S01]  /*0900*/  UISETP.NE.AND UP0, UPT, UR4, 0x810, UPT ;  /* 0x000008100400788c */ /* 0x000fe2000bf05270 */
[C---:B0-----:R-:W-:Y:S01]  /*0910*/  FFMA R81, R24.reuse, R28, R81 ;  /* 0x0000001c18517223 */ /* 0x041fe20000000051 */
[C---:B------:R-:W-:Y:S01]  /*0920*/  FFMA R68, R24.reuse, R29, R68 ;  /* 0x0000001d18447223 */ /* 0x040fe20000000044 */
[C---:B------:R-:W-:Y:S01]  /*0930*/  FFMA R79, R24.reuse, R30, R79 ;  /* 0x0000001e184f7223 */ /* 0x040fe2000000004f */
[C---:B------:R-:W-:Y:S01]  /*0940*/  FFMA R66, R24.reuse, R31, R66 ;  /* 0x0000001f18427223 */ /* 0x040fe20000000042 */
[C---:B-1----:R-:W-:Y:S01]  /*0950*/  FFMA R77, R24.reuse, R32, R77 ;  /* 0x00000020184d7223 */ /* 0x042fe2000000004d */
[C---:B------:R-:W-:Y:S01]  /*0960*/  FFMA R64, R24.reuse, R33, R64 ;  /* 0x0000002118407223 */ /* 0x040fe20000000040 */
[C---:B------:R-:W-:Y:S01]  /*0970*/  FFMA R75, R24.reuse, R34, R75 ;  /* 0x00000022184b7223 */ /* 0x040fe2000000004b */
[----:B------:R-:W-:Y:S01]  /*0980*/  FFMA R62, R24, R35, R62 ;  /* 0x00000023183e7223 */ /* 0x000fe2000000003e */
[----:B------:R-:W-:Y:S01]  /*0990*/  FFMA R73, R28, R25, R73 ;  /* 0x000000191c497223 */ /* 0x000fe20000000049 */
[C---:B------:R-:W-:Y:S01]  /*09a0*/  FFMA R60, R25.reuse, R29, R60 ;  /* 0x0000001d193c7223 */ /* 0x040fe2000000003c */
[C---:B------:R-:W-:Y:S01]  /*09b0*/  FFMA R71, R25.reuse, R30, R71 ;  /* 0x0000001e19477223 */ /* 0x040fe20000000047 */
[C---:B------:R-:W-:Y:S01]  /*09c0*/  FFMA R58, R25.reuse, R31, R58 ;  /* 0x0000001f193a7223 */ /* 0x040fe2000000003a */
[----:B------:R-:W-:Y:S01]  /*09d0*/  FFMA R69, R32, R25, R69 ;  /* 0x0000001920457223 */ /* 0x000fe20000000045 */
[C---:B------:R-:W-:Y:S01]  /*09e0*/  FFMA R56, R25.reuse, R33, R56 ;  /* 0x0000002119387223 */ /* 0x040fe20000000038 */
[C---:B------:R-:W-:Y:S01]  /*09f0*/  FFMA R67, R25.reuse, R34, R67 ;  /* 0x0000002219437223 */ /* 0x040fe20000000043 */
[----:B------:R-:W-:Y:S01]  /*0a00*/  FFMA R54, R25, R35, R54 ;  /* 0x0000002319367223 */ /* 0x000fe20000000036 */
        /* <DEDUP_REMOVED lines=16> */
[C---:B--2---:R-:W-:Y:S01]  /*0b10*/  FFMA R47, R36.reuse, R28, R47 ;  /* 0x0000001c242f7223 */ /* 0x044fe2000000002f */
[C---:B------:R-:W-:Y:S01]  /*0b20*/  FFMA R22, R36.reuse, R29, R22 ;  /* 0x0000001d24167223 */ /* 0x040fe20000000016 */
[C---:B------:R-:W-:Y:S01]  /*0b30*/  FFMA R45, R36.reuse, R30, R45 ;  /* 0x0000001e242d7223 */ /* 0x040fe2000000002d */
[C---:B------:R-:W-:Y:S01]  /*0b40*/  FFMA R20, R36.reuse, R31, R20 ;  /* 0x0000001f24147223 */ /* 0x040fe20000000014 */
[C---:B------:R-:W-:Y:S01]  /*0b50*/  FFMA R43, R36.reuse, R32, R43 ;  /* 0x00000020242b7223 */ /* 0x040fe2000000002b */
        /* <DEDUP_REMOVED lines=27> */
[----:B------:R-:W-:Y:S06]  /*0d10*/  BRA.U UP0, `(.L_x_0) ;  /* 0xfffffff900e47547 */ /* 0x000fec000b83ffff */
[----:B------:R-:W-:Y:S01]  /*0d20*/  VIADD R80, R80, 0x1 ;  /* 0x0000000150507836 */ /* 0x000fe20000000000 */
[----:B------:R-:W-:Y:S04]  /*0d30*/  BAR.SYNC.DEFER_BLOCKING 0x0 ;  /* 0x0000000000007b1d */ /* 0x000fe80000010000 */
[----:B------:R-:W-:-:S13]  /*0d40*/  ISETP.NE.AND P0, PT, R80, 0x100, PT ;  /* 0x000001005000780c */ /* 0x000fda0003f05270 */
[----:B------:R-:W-:Y:S05]  /*0d50*/  @P0 BRA `(.L_x_1) ;  /* 0xfffffff4006c0947 */ /* 0x000fea000383ffff */
[----:B------:R-:W0:Y:S01]  /*0d60*/  S2R R25, SR_CTAID.Y ;  /* 0x0000000000197919 */ /* 0x000e220000002600 */
[C---:B------:R-:W-:Y:S01]  /*0d70*/  SHF.L.U32 R24, R70.reuse, 0x3, RZ ;  /* 0x0000000346187819 */ /* 0x040fe200000006ff */
[----:B------:R-:W1:Y:S01]  /*0d80*/  LDCU.64 UR4, c[0x0][0x390] ;  /* 0x00007200ff0477ac */ /* 0x000e620008000a00 */
[----:B------:R-:W-:Y:S02]  /*0d90*/  LOP3.LUT R28, R70, 0x3f8, RZ, 0xc0, !PT ;  /* 0x000003f8461c7812 */ /* 0x000fe400078ec0ff */
[----:B------:R-:W-:-:S05]  /*0da0*/  LOP3.LUT R29, R24, 0x38, RZ, 0xc0, !PT ;  /* 0x00000038181d7812 */ /* 0x000fca00078ec0ff */
[----:B------:R-:W-:Y:S02]  /*0db0*/  IMAD R29, R72, 0x40, R29 ;  /* 0x00000040481d7824 */ /* 0x000fe400078e021d */
[----:B0-----:R-:W-:-:S04]  /*0dc0*/  IMAD R28, R25, 0x40, R28 ;  /* 0x00000040191c7824 */ /* 0x001fc800078e021c */
[C---:B------:R-:W-:Y:S01]  /*0dd0*/  IMAD.SHL.U32 R24, R28.reuse, 0x800, RZ ;  /* 0x000008001c187824 */ /* 0x040fe200078e00ff */
[----:B------:R-:W-:-:S04]  /*0de0*/  VIMNMX.U32 R31, PT, PT, R28, R29, !PT ;  /* 0x0000001d1c1f7248 */ /* 0x000fc80007fe0000 */
[----:B------:R-:W-:-:S13]  /*0df0*/  ISETP.GT.U32.AND P3, PT, R31, 0x7ff, PT ;  /* 0x000007ff1f00780c */ /* 0x000fda0003f64070 */
[----:B------:R-:W0:Y:S01]  /*0e00*/  @!P3 LDC.64 R26, c[0x0][0x390] ;  /* 0x0000e400ff1abb82 */ /* 0x000e220000000a00 */
[----:B------:R-:W-:-:S05]  /*0e10*/  @!P3 IADD3 R25, PT, PT, R29, R24, RZ ;  /* 0x000000181d19b210 */ /* 0x000fca0007ffe0ff */
[----:B0-----:R-:W-:-:S05]  /*0e20*/  @!P3 IMAD.WIDE.U32 R26, R25, 0x4, R26 ;  /* 0x00000004191ab825 */ /* 0x001fca00078e001a */
[----:B------:R-:W2:Y:S01]  /*0e30*/  @!P3 LDG.E R30, desc[UR6][R26.64] ;  /* 0x000000061a1eb981 */ /* 0x000ea2000c1e1900 */
[----:B------:R-:W-:Y:S01]  /*0e40*/  ISETP.GT.U32.AND P0, PT, R28, 0x7ff, PT ;  /* 0x000007ff1c00780c */ /* 0x000fe20003f04070 */
[----:B------:R-:W-:Y:S01]  /*0e50*/  BSSY.RECONVERGENT B0, `(.L_x_2) ;  /* 0x0000010000007945 */ /* 0x000fe20003800200 */
[C---:B------:R-:W-:Y:S02]  /*0e60*/  IADD3 R25, P4, PT, R29.reuse, R24, RZ ;  /* 0x000000181d197210 */ /* 0x040fe40007f9e0ff */
[C---:B------:R-:W-:Y:S02]  /*0e70*/  ISETP.GT.U32.OR P2, PT, R29.reuse, 0x7fe, P0 ;  /* 0x000007fe1d00780c */ /* 0x040fe40000744470 */
[----:B------:R-:W-:Y:S01]  /*0e80*/  ISETP.GT.U32.OR P1, PT, R29, 0x7fd, P0 ;  /* 0x000007fd1d00780c */ /* 0x000fe20000724470 */
[----:B------:R-:W-:Y:S01]  /*0e90*/  IMAD.X R32, RZ, RZ, RZ, P4 ;  /* 0x000000ffff207224 */ /* 0x000fe200020e06ff */
[----:B-1----:R-:W-:Y:S02]  /*0ea0*/  LEA R24, P4, R25, UR4, 0x2 ;  /* 0x0000000419187c11 */ /* 0x002fe4000f8810ff */
[----:B------:R-:W-:-:S02]  /*0eb0*/  ISETP.GT.U32.OR P6, PT, R29, 0x7fc, P0 ;  /* 0x000007fc1d00780c */ /* 0x000fc400007c4470 */
[----:B------:R-:W-:Y:S02]  /*0ec0*/  ISETP.GT.U32.OR P0, PT, R29, 0x7fb, P0 ;  /* 0x000007fb1d00780c */ /* 0x000fe40000704470 */
[----:B------:R-:W-:Y:S01]  /*0ed0*/  LEA.HI.X R25, R25, UR5, R32, 0x2, P4 ;  /* 0x0000000519197c11 */ /* 0x000fe2000a0f1420 */
[----:B--2---:R-:W-:Y:S01]  /*0ee0*/  @!P3 FFMA R81, RZ, R30, R81 ;  /* 0x0000001eff51b223 */ /* 0x004fe20000000051 */
[----:B------:R-:W-:-:S04]  /*0ef0*/  P2R R30, PR, RZ, 0x1 ;  /* 0x00000001ff1e7803 */ /* 0x000fc80000000000 */
[----:B------:R0:W-:Y:S01]  /*0f00*/  @!P3 STG.E desc[UR6][R26.64], R81 ;  /* 0x000000511a00b986 */ /* 0x0001e2000c101906 */
[----:B------:R-:W-:Y:S05]  /*0f10*/  @P2 BRA `(.L_x_3) ;  /* 0x00000000000c2947 */ /* 0x000fea0003800000 */
[----:B0-----:R-:W2:Y:S02]  /*0f20*/  LDG.E R27, desc[UR6][R24.64+0x4] ;  /* 0x00000406181b7981 */ /* 0x001ea4000c1e1900 */
[----:B--2---:R-:W-:-:S05]  /*0f30*/  FFMA R27, RZ, R27, R68 ;  /* 0x0000001bff1b7223 */ /* 0x004fca0000000044 */
[----:B------:R1:W-:Y:S02]  /*0f40*/  STG.E desc[UR6][R24.64+0x4], R27 ;  /* 0x0000041b18007986 */ /* 0x0003e4000c101906 */
.L_x_3:
[----:B------:R-:W-:Y:S05]  /*0f50*/  BSYNC.RECONVERGENT B0 ;  /* 0x0000000000007941 */ /* 0x000fea0003800200 */
.L_x_2:
[----:B------:R-:W-:Y:S04]  /*0f60*/  BSSY.RECONVERGENT B0, `(.L_x_4) ;  /* 0x0000005000007945 */ /* 0x000fe80003800200 */
[----:B------:R-:W-:Y:S05]  /*0f70*/  @P1 BRA `(.L_x_5) ;  /* 0x00000000000c1947 */ /* 0x000fea0003800000 */
[----:B0-----:R-:W2:Y:S02]  /*0f80*/  LDG.E R26, desc[UR6][R24.64+0x8] ;  /* 0x00000806181a7981 */ /* 0x001ea4000c1e1900 */
[----:B--2---:R-:W-:-:S05]  /*0f90*/  FFMA R79, RZ, R26, R79 ;  /* 0x0000001aff4f7223 */ /* 0x004fca000000004f */
[----:B------:R2:W-:Y:S02]  /*0fa0*/  STG.E desc[UR6][R24.64+0x8], R79 ;  /* 0x0000084f18007986 */ /* 0x0005e4000c101906 */
.L_x_5:
[----:B------:R-:W-:Y:S05]  /*0fb0*/  BSYNC.RECONVERGENT B0 ;  /* 0x0000000000007941 */ /* 0x000fea0003800200 */
.L_x_4:
[C---:B------:R-:W-:Y:S01]  /*0fc0*/  ISETP.GT.U32.AND P0, PT, R29.reuse, 0x7fa, PT ;  /* 0x000007fa1d00780c */ /* 0x040fe20003f04070 */
[----:B------:R-:W-:Y:S01]  /*0fd0*/  BSSY.RECONVERGENT B0, `(.L_x_6) ;  /* 0x000000a000007945 */ /* 0x000fe20003800200 */
[C---:B------:R-:W-:Y:S02]  /*0fe0*/  ISETP.GT.U32.AND P1, PT, R29.reuse, 0x7f9, PT ;  /* 0x000007f91d00780c */ /* 0x040fe40003f24070 */
[C---:B------:R-:W-:Y:S02]  /*0ff0*/  ISETP.GT.U32.AND P2, PT, R29.reuse, 0x7f8, PT ;  /* 0x000007f81d00780c */ /* 0x040fe40003f44070 */
[----:B------:R-:W-:Y:S02]  /*1000*/  ISETP.GT.U32.AND P3, PT, R29, 0x7ff, PT ;  /* 0x000007ff1d00780c */ /* 0x000fe40003f64070 */
[C---:B------:R-:W-:Y:S02]  /*1010*/  ISETP.GT.U32.OR P4, PT, R28.reuse, 0x7ff, P0 ;  /* 0x000007ff1c00780c */ /* 0x040fe40000784470 */
[----:B------:R-:W-:Y:S01]  /*1020*/  ISETP.GT.U32.OR P5, PT, R28, 0x7ff, P1 ;  /* 0x000007ff1c00780c */ /* 0x000fe20000fa4470 */
[----:B------:R-:W-:-:S12]  /*1030*/  @P6 BRA `(.L_x_7) ;  /* 0x00000000000c6947 */ /* 0x000fd80003800000 */
[----:B01----:R-:W3:Y:S02]  /*1040*/  LDG.E R27, desc[UR6][R24.64+0xc] ;  /* 0x00000c06181b7981 */ /* 0x003ee4000c1e1900 */
[----:B---3--:R-:W-:-:S05]  /*1050*/  FFMA R27, RZ, R27, R66 ;  /* 0x0000001bff1b7223 */ /* 0x008fca0000000042 */
[----:B------:R3:W-:Y:S02]  /*1060*/  STG.E desc[UR6][R24.64+0xc], R27 ;  /* 0x00000c1b18007986 */ /* 0x0007e4000c101906 */
.L_x_7:
[----:B------:R-:W-:Y:S05]  /*1070*/  BSYNC.RECONVERGENT B0 ;  /* 0x0000000000007941 */ /* 0x000fea0003800200 */
.L_x_6:
[----:B------:R-:W-:Y:S01]  /*1080*/  ISETP.NE.AND P6, PT, R30, RZ, PT ;  /* 0x000000ff1e00720c */ /* 0x000fe20003fc5270 */
[----:B------:R-:W-:-:S12]  /*1090*/  BSSY.RECONVERGENT B0, `(.L_x_8) ;  /* 0x0000005000007945 */ /* 0x000fd80003800200 */
[----:B------:R-:W-:Y:S05]  /*10a0*/  @P6 BRA `(.L_x_9) ;  /* 0x00000000000c6947 */ /* 0x000fea0003800000 */
[----:B0-----:R-:W4:Y:S02]  /*10b0*/  LDG.E R26, desc[UR6][R24.64+0x10] ;  /* 0x00001006181a7981 */ /* 0x001f24000c1e1900 */
[----:B----4-:R-:W-:-:S05]  /*10c0*/  FFMA R77, RZ, R26, R77 ;  /* 0x0000001aff4d7223 */ /* 0x010fca000000004d */
[----:B------:R4:W-:Y:S02]  /*10d0*/  STG.E desc[UR6][R24.64+0x10], R77 ;  /* 0x0000104d18007986 */ /* 0x0009e4000c101906 */
.L_x_9:
[----:B------:R-:W-:Y:S05]  /*10e0*/  BSYNC.RECONVERGENT B0 ;  /* 0x0000000000007941 */ /* 0x000fea0003800200 */
.L_x_8:
[----:B------:R-:W-:Y:S04]  /*10f0*/  BSSY.RECONVERGENT B0, `(.L_x_10) ;  /* 0x0000005000007945 */ /* 0x000fe80003800200 */
[----:B------:R-:W-:Y:S05]  /*1100*/  @P4 BRA `(.L_x_11) ;  /* 0x00000000000c4947 */ /* 0x000fea0003800000 */
[----:B01-3--:R-:W3:Y:S02]  /*1110*/  LDG.E R27, desc[UR6][R24.64+0x14] ;  /* 0x00001406181b7981 */ /* 0x00bee4000c1e1900 */
[----:B---3--:R-:W-:-:S05]  /*1120*/  FFMA R27, RZ, R27, R64 ;  /* 0x0000001bff1b7223 */ /* 0x008fca0000000040 */
[----:B------:R0:W-:Y:S02]  /*1130*/  STG.E desc[UR6][R24.64+0x14], R27 ;  /* 0x0000141b18007986 */ /* 0x0001e4000c101906 */
.L_x_11:
[----:B------:R-:W-:Y:S05]  /*1140*/  BSYNC.RECONVERGENT B0 ;  /* 0x0000000000007941 */ /* 0x000fea0003800200 */
.L_x_10:
[----:B------:R-:W-:Y:S04]  /*1150*/  BSSY.RECONVERGENT B0, `(.L_x_12) ;  /* 0x0000005000007945 */ /* 0x000fe80003800200 */
[----:B------:R-:W-:Y:S05]  /*1160*/  @P5 BRA `(.L_x_13) ;  /* 0x00000000000c5947 */ /* 0x000fea0003800000 */
[----:B0-----:R-:W5:Y:S02]  /*1170*/  LDG.E R26, desc[UR6][R24.64+0x18] ;  /* 0x00001806181a7981 */ /* 0x001f64000c1e1900 */
[----:B-----5:R-:W-:-:S05]  /*1180*/  FFMA R75, RZ, R26, R75 ;  /* 0x0000001aff4b7223 */ /* 0x020fca000000004b */
[----:B------:R0:W-:Y:S02]  /*1190*/  STG.E desc[UR6][R24.64+0x18], R75 ;  /* 0x0000184b18007986 */ /* 0x0001e4000c101906 */
.L_x_13:
[----:B------:R-:W-:Y:S05]  /*11a0*/  BSYNC.RECONVERGENT B0 ;  /* 0x0000000000007941 */ /* 0x000fea0003800200 */
.L_x_12:
[C---:B------:R-:W-:Y:S01]  /*11b0*/  ISETP.GT.U32.OR P6, PT, R28.reuse, 0x7ff, P2 ;  /* 0x000007ff1c00780c */ /* 0x040fe200017c4470 */
[----:B------:R-:W-:Y:S01]  /*11c0*/  BSSY.RECONVERGENT B0, `(.L_x_14) ;  /* 0x0000009000007945 */ /* 0x000fe20003800200 */
[C---:B------:R-:W-:Y:S02]  /*11d0*/  ISETP.GT.U32.AND P5, PT, R29.reuse, 0x7fc, PT ;  /* 0x000007fc1d00780c */ /* 0x040fe40003fa4070 */
[----:B------:R-:W-:Y:S02]  /*11e0*/  ISETP.GT.U32.AND P4, PT, R29, 0x7fd, PT ;  /* 0x000007fd1d00780c */ /* 0x000fe40003f84070 */
[----:B0-----:R-:W-:Y:S02]  /*11f0*/  P2R R26, PR, RZ, 0x20 ;  /* 0x00000020ff1a7803 */ /* 0x001fe40000000000 */
[----:B------:R-:W-:-:S05]  /*1200*/  ISETP.GT.U32.OR P5, PT, R28, 0x7fe, P3 ;  /* 0x000007fe1c00780c */ /* 0x000fca0001fa4470 */
[----:B------:R-:W-:Y:S08]  /*1210*/  @P6 BRA `(.L_x_15) ;  /* 0x00000000000c6947 */ /* 0x000ff00003800000 */
[----:B-1-3--:R-:W3:Y:S02]  /*1220*/  LDG.E R27, desc[UR6][R24.64+0x1c] ;  /* 0x00001c06181b7981 */ /* 0x00aee4000c1e1900 */
[----:B---3--:R-:W-:-:S05]  /*1230*/  FFMA R27, RZ, R27, R62 ;  /* 0x0000001bff1b7223 */ /* 0x008fca000000003e */
[----:B------:R0:W-:Y:S02]  /*1240*/  STG.E desc[UR6][R24.64+0x1c], R27 ;  /* 0x00001c1b18007986 */ /* 0x0001e4000c101906 */
.L_x_15:
[----:B------:R-:W-:Y:S05]  /*1250*/  BSYNC.RECONVERGENT B0 ;  /* 0x0000000000007941 */ /* 0x000fea0003800200 */
.L_x_14:
[----:B------:R-:W-:Y:S04]  /*1260*/  BSSY.RECONVERGENT B0, `(.L_x_16) ;  /* 0x0000005000007945 */ /* 0x000fe80003800200 */
[----:B------:R-:W-:Y:S05]  /*1270*/  @P5 BRA `(.L_x_17) ;  /* 0x00000000000c5947 */ /* 0x000fea0003800000 */
[----:B------:R-:W5:Y:S02]  /*1280*/  LDG.E R26, desc[UR6][R24.64+0x2000] ;  /* 0x00200006181a7981 */ /* 0x000f64000c1e1900 */
[----:B-----5:R-:W-:-:S05]  /*1290*/  FFMA R73, RZ, R26, R73 ;  /* 0x0000001aff497223 */ /* 0x020fca0000000049 */
[----:B------:R0:W-:Y:S02]  /*12a0*/  STG.E desc[UR6][R24.64+0x2000], R73 ;  /* 0x0020004918007986 */ /* 0x0001e4000c101906 */
.L_x_17:
[----:B------:R-:W-:Y:S05]  /*12b0*/  BSYNC.RECONVERGENT B0 ;  /* 0x0000000000007941 */ /* 0x000fea0003800200 */
.L_x_16:
[----:B------:R-:W-:Y:S01]  /*12c0*/  ISETP.GT.U32.AND P5, PT, R31, 0x7fe, PT ;  /* 0x000007fe1f00780c */ /* 0x000fe20003fa4070 */
[----:B------:R-:W-:Y:S01]  /*12d0*/  BSSY.RECONVERGENT B0, `(.L_x_18) ;  /* 0x0000006000007945 */ /* 0x000fe20003800200 */
[----:B------:R-:W-:-:S11]  /*12e0*/  ISETP.GT.U32.OR P6, PT, R28, 0x7fe, P4 ;  /* 0x000007fe1c00780c */ /* 0x000fd600027c4470 */
[----:B------:R-:W-:Y:S05]  /*12f0*/  @P5 BRA `(.L_x_19) ;  /* 0x00000000000c5947 */ /* 0x000fea0003800000 */
[----:B01-3--:R-:W3:Y:S02]  /*1300*/  LDG.E R27, desc[UR6][R24.64+0x2004] ;  /* 0x00200406181b7981 */ /* 0x00bee4000c1e1900 */
[----:B---3--:R-:W-:-:S05]  /*1310*/  FFMA R27, RZ, R27, R60 ;  /* 0x0000001bff1b7223 */ /* 0x008fca000000003c */
[----:B------:R0:W-:Y:S02]  /*1320*/  STG.E desc[UR6][R24.64+0x2004], R27 ;  /* 0x0020041b18007986 */ /* 0x0001e4000c101906 */
.L_x_19:
[----:B------:R-:W-:Y:S05]  /*1330*/  BSYNC.RECONVERGENT B0 ;  /* 0x0000000000007941 */ /* 0x000fea0003800200 */
.L_x_18:
[----:B------:R-:W-:Y:S01]  /*1340*/  ISETP.GT.U32.AND P5, PT, R29, 0x7fc, PT ;  /* 0x000007fc1d00780c */ /* 0x000fe20003fa4070 */
[----:B------:R-:W-:Y:S03]  /*1350*/  BSSY.RECONVERGENT B0, `(.L_x_20) ;  /* 0x0000006000007945 */ /* 0x000fe60003800200 */
[----:B------:R-:W-:Y:S01]  /*1360*/  ISETP.GT.U32.OR P5, PT, R28, 0x7fe, P5 ;  /* 0x000007fe1c00780c */ /* 0x000fe20002fa4470 */
[----:B------:R-:W-:-:S12]  /*1370*/  @P6 BRA `(.L_x_21) ;  /* 0x00000000000c6947 */ /* 0x000fd80003800000 */
[----:B------:R-:W5:Y:S02]  /*1380*/  LDG.E R26, desc[UR6][R24.64+0x2008] ;  /* 0x00200806181a7981 */ /* 0x000f64000c1e1900 */
[----:B-----5:R-:W-:-:S05]  /*1390*/  FFMA R71, RZ, R26, R71 ;  /* 0x0000001aff477223 */ /* 0x020fca0000000047 */
[----:B------:R0:W-:Y:S02]  /*13a0*/  STG.E desc[UR6][R24.64+0x2008], R71 ;  /* 0x0020084718007986 */ /* 0x0001e4000c101906 */
.L_x_21:
[----:B------:R-:W-:Y:S05]  /*13b0*/  BSYNC.RECONVERGENT B0 ;  /* 0x0000000000007941 */ /* 0x000fea0003800200 */
.L_x_20:
[----:B------:R-:W-:Y:S01]  /*13c0*/  ISETP.GT.U32.AND P6, PT, R29, 0x7fb, PT ;  /* 0x000007fb1d00780c */ /* 0x000fe20003fc4070 */
[----:B------:R-:W-:Y:S03]  /*13d0*/  BSSY.RECONVERGENT B0, `(.L_x_22) ;  /* 0x0000006000007945 */ /* 0x000fe60003800200 */
[----:B------:R-:W-:Y:S01]  /*13e0*/  P2R R26, PR, RZ, 0x40 ;  /* 0x00000040ff1a7803 */ /* 0x000fe20000000000 */
[----:B------:R-:W-:Y:S08]  /*13f0*/  @P5 BRA `(.L_x_23) ;  /* 0x00000000000c5947 */ /* 0x000ff00003800000 */
[----:B01-3--:R-:W3:Y:S02]  /*1400*/  LDG.E R27, desc[UR6][R24.64+0x200c] ;  /* 0x00200c06181b7981 */ /* 0x00bee4000c1e1900 */
[----:B---3--:R-:W-:-:S05]  /*1410*/  FFMA R27, RZ, R27, R58 ;  /* 0x0000001bff1b7223 */ /* 0x008fca000000003a */
[----:B------:R0:W-:Y:S02]  /*1420*/  STG.E desc[UR6][R24.64+0x200c], R27 ;  /* 0x00200c1b18007986 */ /* 0x0001e4000c101906 */
.L_x_23:
[----:B------:R-:W-:Y:S05]  /*1430*/  BSYNC.RECONVERGENT B0 ;  /* 0x0000000000007941 */ /* 0x000fea0003800200 */
.L_x_22:
[----:B------:R-:W-:Y:S01]  /*1440*/  ISETP.GT.U32.OR P5, PT, R28, 0x7fe, P6 ;  /* 0x000007fe1c00780c */ /* 0x000fe200037a4470 */
[----:B------:R-:W-:-:S12]  /*1450*/  BSSY.RECONVERGENT B0, `(.L_x_24) ;  /* 0x0000005000007945 */ /* 0x000fd80003800200 */
[----:B------:R-:W-:Y:S05]  /*1460*/  @P5 BRA `(.L_x_25) ;  /* 0x00000000000c5947 */ /* 0x000fea0003800000 */
[----:B------:R-:W5:Y:S02]  /*1470*/  LDG.E R26, desc[UR6][R24.64+0x2010] ;  /* 0x00201006181a7981 */ /* 0x000f64000c1e1900 */
[----:B-----5:R-:W-:-:S05]  /*1480*/  FFMA R69, RZ, R26, R69 ;  /* 0x0000001aff457223 */ /* 0x020fca0000000045 */
[----:B------:R0:W-:Y:S02]  /*1490*/  STG.E desc[UR6][R24.64+0x2010], R69 ;  /* 0x0020104518007986 */ /* 0x0001e4000c101906 */
.L_x_25:
[----:B------:R-:W-:Y:S05]  /*14a0*/  BSYNC.RECONVERGENT B0 ;  /* 0x0000000000007941 */ /* 0x000fea0003800200 */
.L_x_24:
[----:B------:R-:W-:Y:S01]  /*14b0*/  ISETP.GT.U32.OR P5, PT, R28, 0x7fe, P0 ;  /* 0x000007fe1c00780c */ /* 0x000fe200007a4470 */
[----:B------:R-:W-:-:S12]  /*14c0*/  BSSY.RECONVERGENT B0, `(.L_x_26) ;  /* 0x0000005000007945 */ /* 0x000fd80003800200 */
[----:B------:R-:W-:Y:S05]  /*14d0*/  @P5 BRA `(.L_x_27) ;  /* 0x00000000000c5947 */ /* 0x000fea0003800000 */
[----:B01-3--:R-:W3:Y:S02]  /*14e0*/  LDG.E R27, desc[UR6][R24.64+0x2014] ;  /* 0x00201406181b7981 */ /* 0x00bee4000c1e1900 */
[----:B---3--:R-:W-:-:S05]  /*14f0*/  FFMA R27, RZ, R27, R56 ;  /* 0x0000001bff1b7223 */ /* 0x008fca0000000038 */
[----:B------:R0:W-:Y:S02]  /*1500*/  STG.E desc[UR6][R24.64+0x2014], R27 ;  /* 0x0020141b18007986 */ /* 0x0001e4000c101906 */
.L_x_27:
[----:B------:R-:W-:Y:S05]  /*1510*/  BSYNC.RECONVERGENT B0 ;  /* 0x0000000000007941 */ /* 0x000fea0003800200 */
.L_x_26:
[----:B------:R-:W-:Y:S01]  /*1520*/  ISETP.GT.U32.OR P5, PT, R28, 0x7fe, P1 ;  /* 0x000007fe1c00780c */ /* 0x000fe20000fa4470 */
[----:B------:R-:W-:-:S12]  /*1530*/  BSSY.RECONVERGENT B0, `(.L_x_28) ;  /* 0x0000005000007945 */ /* 0x000fd80003800200 */
[----:B------:R-:W-:Y:S05]  /*1540*/  @P5 BRA `(.L_x_29) ;  /* 0x00000000000c5947 */ /* 0x000fea0003800000 */
[----:B------:R-:W5:Y:S02]  /*1550*/  LDG.E R26, desc[UR6][R24.64+0x2018] ;  /* 0x00201806181a7981 */ /* 0x000f64000c1e1900 */
[----:B-----5:R-:W-:-:S05]  /*1560*/  FFMA R67, RZ, R26, R67 ;  /* 0x0000001aff437223 */ /* 0x020fca0000000043 */
[----:B------:R0:W-:Y:S02]  /*1570*/  STG.E desc[UR6][R24.64+0x2018], R67 ;  /* 0x0020184318007986 */ /* 0x0001e4000c101906 */
.L_x_29:
[----:B------:R-:W-:Y:S05]  /*1580*/  BSYNC.RECONVERGENT B0 ;  /* 0x0000000000007941 */ /* 0x000fea0003800200 */
.L_x_28:
[----:B------:R-:W-:Y:S01]  /*1590*/  ISETP.GT.U32.OR P5, PT, R28, 0x7fe, P2 ;  /* 0x000007fe1c00780c */ /* 0x000fe200017a4470 */
[----:B------:R-:W-:-:S12]  /*15a0*/  BSSY.RECONVERGENT B0, `(.L_x_30) ;  /* 0x0000005000007945 */ /* 0x000fd80003800200 */
[----:B------:R-:W-:Y:S05]  /*15b0*/  @P5 BRA `(.L_x_31) ;  /* 0x00000000000c5947 */ /* 0x000fea0003800000 */
[----:B01-3--:R-:W3:Y:S02]  /*15c0*/  LDG.E R27, desc[UR6][R24.64+0x201c] ;  /* 0x00201c06181b7981 */ /* 0x00bee4000c1e1900 */
[----:B---3--:R-:W-:-:S05]  /*15d0*/  FFMA R27, RZ, R27, R54 ;  /* 0x0000001bff1b7223 */ /* 0x008fca0000000036 */
[----:B------:R0:W-:Y:S02]  /*15e0*/  STG.E desc[UR6][R24.64+0x201c], R27 ;  /* 0x00201c1b18007986 */ /* 0x0001e4000c101906 */
.L_x_31:
[----:B------:R-:W-:Y:S05]  /*15f0*/  BSYNC.RECONVERGENT B0 ;  /* 0x0000000000007941 */ /* 0x000fea0003800200 */
.L_x_30:
[----:B------:R-:W-:Y:S01]  /*1600*/  ISETP.GT.U32.OR P5, PT, R28, 0x7fd, P3 ;  /* 0x000007fd1c00780c */ /* 0x000fe20001fa4470 */
[----:B------:R-:W-:-:S12]  /*1610*/  BSSY.RECONVERGENT B0, `(.L_x_32) ;  /* 0x0000005000007945 */ /* 0x000fd80003800200 */
[----:B------:R-:W-:Y:S05]  /*1620*/  @P5 BRA `(.L_x_33) ;  /* 0x00000000000c5947 */ /* 0x000fea0003800000 */
[----:B------:R-:W5:Y:S02]  /*1630*/  LDG.E R26, desc[UR6][R24.64+0x4000] ;  /* 0x00400006181a7981 */ /* 0x000f64000c1e1900 */
[----:B-----5:R-:W-:-:S05]  /*1640*/  FFMA R65, RZ, R26, R65 ;  /* 0x0000001aff417223 */ /* 0x020fca0000000041 */
[----:B------:R0:W-:Y:S02]  /*1650*/  STG.E desc[UR6][R24.64+0x4000], R65 ;  /* 0x0040004118007986 */ /* 0x0001e4000c101906 */
.L_x_33:
[----:B------:R-:W-:Y:S05]  /*1660*/  BSYNC.RECONVERGENT B0 ;  /* 0x0000000000007941 */ /* 0x000fea0003800200 */
.L_x_32:
[----:B------:R-:W-:Y:S01]  /*1670*/  ISETP.GT.U32.AND P6, PT, R29, 0x7fe, PT ;  /* 0x000007fe1d00780c */ /* 0x000fe20003fc4070 */
[----:B------:R-:W-:Y:S03]  /*1680*/  BSSY.RECONVERGENT B0, `(.L_x_34) ;  /* 0x0000006000007945 */ /* 0x000fe60003800200 */
[----:B------:R-:W-:-:S13]  /*1690*/  ISETP.GT.U32.OR P5, PT, R28, 0x7fd, P6 ;  /* 0x000007fd1c00780c */ /* 0x000fda00037a4470 */
[----:B------:R-:W-:Y:S05]  /*16a0*/  @P5 BRA `(.L_x_35) ;  /* 0x00000000000c5947 */ /* 0x000fea0003800000 */
[----:B------:R-:W5:Y:S02]  /*16b0*/  LDG.E R26, desc[UR6][R24.64+0x4004] ;  /* 0x00400406181a7981 */ /* 0x000f64000c1e1900 */
[----:B-----5:R-:W-:-:S05]  /*16c0*/  FFMA R63, RZ, R26, R63 ;  /* 0x0000001aff3f7223 */ /* 0x020fca000000003f */
[----:B------:R0:W-:Y:S02]  /*16d0*/  STG.E desc[UR6][R24.64+0x4004], R63 ;  /* 0x0040043f18007986 */ /* 0x0001e4000c101906 */
.L_x_35:
[----:B------:R-:W-:Y:S05]  /*16e0*/  BSYNC.RECONVERGENT B0 ;  /* 0x0000000000007941 */ /* 0x000fea0003800200 */
.L_x_34:
[----:B------:R-:W-:Y:S01]  /*16f0*/  ISETP.GT.U32.AND P5, PT, R31, 0x7fd, PT ;  /* 0x000007fd1f00780c */ /* 0x000fe20003fa4070 */
[----:B------:R-:W-:-:S12]  /*1700*/  BSSY.RECONVERGENT B0, `(.L_x_36) ;  /* 0x0000005000007945 */ /* 0x000fd80003800200 */
[----:B------:R-:W-:Y:S05]  /*1710*/  @P5 BRA `(.L_x_37) ;  /* 0x00000000000c5947 */ /* 0x000fea0003800000 */
[----:B------:R-:W5:Y:S02]  /*1720*/  LDG.E R26, desc[UR6][R24.64+0x4008] ;  /* 0x00400806181a7981 */ /* 0x000f64000c1e1900 */
[----:B-----5:R-:W-:-:S05]  /*1730*/  FFMA R61, RZ, R26, R61 ;  /* 0x0000001aff3d7223 */ /* 0x020fca000000003d */
[----:B------:R0:W-:Y:S02]  /*1740*/  STG.E desc[UR6][R24.64+0x4008], R61 ;  /* 0x0040083d18007986 */ /* 0x0001e4000c101906 */
.L_x_37:
[----:B------:R-:W-:Y:S05]  /*1750*/  BSYNC.RECONVERGENT B0 ;  /* 0x0000000000007941 */ /* 0x000fea0003800200 */
.L_x_36:
[----:B------:R-:W-:Y:S01]  /*1760*/  ISETP.GT.U32.AND P5, PT, R29, 0x7fc, PT ;  /* 0x000007fc1d00780c */ /* 0x000fe20003fa4070 */
[----:B------:R-:W-:Y:S03]  /*1770*/  BSSY.RECONVERGENT B0, `(.L_x_38) ;  /* 0x0000006000007945 */ /* 0x000fe60003800200 */
[----:B------:R-:W-:-:S13]  /*1780*/  ISETP.GT.U32.OR P5, PT, R28, 0x7fd, P5 ;  /* 0x000007fd1c00780c */ /* 0x000fda0002fa4470 */
[----:B------:R-:W-:Y:S05]  /*1790*/  @P5 BRA `(.L_x_39) ;  /* 0x00000000000c5947 */ /* 0x000fea0003800000 */
[----:B01-3--:R-:W3:Y:S02]  /*17a0*/  LDG.E R27, desc[UR6][R24.64+0x400c] ;  /* 0x00400c06181b7981 */ /* 0x00bee4000c1e1900 */
[----:B---3--:R-:W-:-:S05]  /*17b0*/  FFMA R27, RZ, R27, R52 ;  /* 0x0000001bff1b7223 */ /* 0x008fca0000000034 */
[----:B------:R0:W-:Y:S02]  /*17c0*/  STG.E desc[UR6][R24.64+0x400c], R27 ;  /* 0x00400c1b18007986 */ /* 0x0001e4000c101906 */
.L_x_39:
[----:B------:R-:W-:Y:S05]  /*17d0*/  BSYNC.RECONVERGENT B0 ;  /* 0x0000000000007941 */ /* 0x000fea0003800200 */
.L_x_38:
[----:B------:R-:W-:Y:S01]  /*17e0*/  ISETP.GT.U32.AND P5, PT, R29, 0x7fb, PT ;  /* 0x000007fb1d00780c */ /* 0x000fe20003fa4070 */
[----:B------:R-:W-:Y:S03]  /*17f0*/  BSSY.RECONVERGENT B0, `(.L_x_40) ;  /* 0x0000006000007945 */ /* 0x000fe60003800200 */
[----:B------:R-:W-:-:S13]  /*1800*/  ISETP.GT.U32.OR P5, PT, R28, 0x7fd, P5 ;  /* 0x000007fd1c00780c */ /* 0x000fda0002fa4470 */
[----:B------:R-:W-:Y:S05]  /*1810*/  @P5 BRA `(.L_x_41) ;  /* 0x00000000000c5947 */ /* 0x000fea0003800000 */
[----:B------:R-:W5:Y:S02]  /*1820*/  LDG.E R26, desc[UR6][R24.64+0x4010] ;  /* 0x00401006181a7981 */ /* 0x000f64000c1e1900 */
[----:B-----5:R-:W-:-:S05]  /*1830*/  FFMA R59, RZ, R26, R59 ;  /* 0x0000001aff3b7223 */ /* 0x020fca000000003b */
[----:B------:R0:W-:Y:S02]  /*1840*/  STG.E desc[UR6][R24.64+0x4010], R59 ;  /* 0x0040103b18007986 */ /* 0x0001e4000c101906 */
.L_x_41:
[----:B------:R-:W-:Y:S05]  /*1850*/  BSYNC.RECONVERGENT B0 ;  /* 0x0000000000007941 */ /* 0x000fea0003800200 */
.L_x_40:
[----:B------:R-:W-:Y:S01]  /*1860*/  ISETP.GT.U32.OR P5, PT, R28, 0x7fd, P0 ;  /* 0x000007fd1c00780c */ /* 0x000fe200007a4470 */
[----:B------:R-:W-:-:S12]  /*1870*/  BSSY.RECONVERGENT B0, `(.L_x_42) ;  /* 0x0000005000007945 */ /* 0x000fd80003800200 */
[----:B------:R-:W-:Y:S05]  /*1880*/  @P5 BRA `(.L_x_43) ;  /* 0x00000000000c5947 */ /* 0x000fea0003800000 */
[----:B01-3--:R-:W3:Y:S02]  /*1890*/  LDG.E R27, desc[UR6][R24.64+0x4014] ;  /* 0x00401406181b7981 */ /* 0x00bee4000c1e1900 */
[----:B---3--:R-:W-:-:S05]  /*18a0*/  FFMA R27, RZ, R27, R50 ;  /* 0x0000001bff1b7223 */ /* 0x008fca0000000032 */
[----:B------:R0:W-:Y:S02]  /*18b0*/  STG.E desc[UR6][R24.64+0x4014], R27 ;  /* 0x0040141b18007986 */ /* 0x0001e4000c101906 */
.L_x_43:
[----:B------:R-:W-:Y:S05]  /*18c0*/  BSYNC.RECONVERGENT B0 ;  /* 0x0000000000007941 */ /* 0x000fea0003800200 */
.L_x_42:
[----:B------:R-:W-:Y:S01]  /*18d0*/  ISETP.GT.U32.OR P5, PT, R28, 0x7fd, P1 ;  /* 0x000007fd1c00780c */ /* 0x000fe20000fa4470 */
[----:B------:R-:W-:-:S12]  /*18e0*/  BSSY.RECONVERGENT B0, `(.L_x_44) ;  /* 0x0000005000007945 */ /* 0x000fd80003800200 */
[----:B------:R-:W-:Y:S05]  /*18f0*/  @P5 BRA `(.L_x_45) ;  /* 0x00000000000c5947 */ /* 0x000fea0003800000 */
[----:B------:R-:W5:Y:S02]  /*1900*/  LDG.E R26, desc[UR6][R24.64+0x4018] ;  /* 0x00401806181a7981 */ /* 0x000f64000c1e1900 */
[----:B-----5:R-:W-:-:S05]  /*1910*/  FFMA R57, RZ, R26, R57 ;  /* 0x0000001aff397223 */ /* 0x020fca0000000039 */
[----:B------:R0:W-:Y:S02]  /*1920*/  STG.E desc[UR6][R24.64+0x4018], R57 ;  /* 0x0040183918007986 */ /* 0x0001e4000c101906 */
.L_x_45:
[----:B------:R-:W-:Y:S05]  /*1930*/  BSYNC.RECONVERGENT B0 ;  /* 0x0000000000007941 */ /* 0x000fea0003800200 */
.L_x_44:
[----:B------:R-:W-:Y:S01]  /*1940*/  ISETP.GT.U32.OR P5, PT, R28, 0x7fd, P2 ;  /* 0x000007fd1c00780c */ /* 0x000fe200017a4470 */
[----:B------:R-:W-:-:S12]  /*1950*/  BSSY.RECONVERGENT B0, `(.L_x_46) ;  /* 0x0000005000007945 */ /* 0x000fd80003800200 */
[----:B------:R-:W-:Y:S05]  /*1960*/  @P5 BRA `(.L_x_47) ;  /* 0x00000000000c5947 */ /* 0x000fea0003800000 */
[----:B01-3--:R-:W3:Y:S02]  /*1970*/  LDG.E R27, desc[UR6][R24.64+0x401c] ;  /* 0x00401c06181b7981 */ /* 0x00bee4000c1e1900 */
[----:B---3--:R-:W-:-:S05]  /*1980*/  FFMA R27, RZ, R27, R48 ;  /* 0x0000001bff1b7223 */ /* 0x008fca0000000030 */
[----:B------:R0:W-:Y:S02]  /*1990*/  STG.E desc[UR6][R24.64+0x401c], R27 ;  /* 0x00401c1b18007986 */ /* 0x0001e4000c101906 */
.L_x_47:
[----:B------:R-:W-:Y:S05]  /*19a0*/  BSYNC.RECONVERGENT B0 ;  /* 0x0000000000007941 */ /* 0x000fea0003800200 */
.L_x_46:
[----:B------:R-:W-:Y:S01]  /*19b0*/  ISETP.GT.U32.OR P5, PT, R28, 0x7fc, P3 ;  /* 0x000007fc1c00780c */ /* 0x000fe20001fa4470 */
[----:B------:R-:W-:-:S12]  /*19c0*/  BSSY.RECONVERGENT B0, `(.L_x_48) ;  /* 0x0000005000007945 */ /* 0x000fd80003800200 */
[----:B------:R-:W-:Y:S05]  /*19d0*/  @P5 BRA `(.L_x_49) ;  /* 0x00000000000c5947 */ /* 0x000fea0003800000 */
[----:B------:R-:W5:Y:S02]  /*19e0*/  LDG.E R26, desc[UR6][R24.64+0x6000] ;  /* 0x00600006181a7981 */ /* 0x000f64000c1e1900 */
[----:B-----5:R-:W-:-:S05]  /*19f0*/  FFMA R55, RZ, R26, R55 ;  /* 0x0000001aff377223 */ /* 0x020fca0000000037 */
[----:B------:R0:W-:Y:S02]  /*1a00*/  STG.E desc[UR6][R24.64+0x6000], R55 ;  /* 0x0060003718007986 */ /* 0x0001e4000c101906 */
.L_x_49:
[----:B------:R-:W-:Y:S05]  /*1a10*/  BSYNC.RECONVERGENT B0 ;  /* 0x0000000000007941 */ /* 0x000fea0003800200 */
.L_x_48:
[----:B------:R-:W-:Y:S01]  /*1a20*/  ISETP.GT.U32.OR P5, PT, R28, 0x7fc, P6 ;  /* 0x000007fc1c00780c */ /* 0x000fe200037a4470 */
[----:B------:R-:W-:-:S12]  /*1a30*/  BSSY.RECONVERGENT B0, `(.L_x_50) ;  /* 0x0000005000007945 */ /* 0x000fd80003800200 */
[----:B------:R-:W-:Y:S05]  /*1a40*/  @P5 BRA `(.L_x_51) ;  /* 0x00000000000c5947 */ /* 0x000fea0003800000 */
[----:B01-3--:R-:W3:Y:S02]  /*1a50*/  LDG.E R27, desc[UR6][R24.64+0x6004] ;  /* 0x00600406181b7981 */ /* 0x00bee4000c1e1900 */
[----:B---3--:R-:W-:-:S05]  /*1a60*/  FFMA R27, RZ, R27, R46 ;  /* 0x0000001bff1b7223 */ /* 0x008fca000000002e */
[----:B------:R0:W-:Y:S02]  /*1a70*/  STG.E desc[UR6][R24.64+0x6004], R27 ;  /* 0x0060041b18007986 */ /* 0x0001e4000c101906 */
.L_x_51:
[----:B------:R-:W-:Y:S05]  /*1a80*/  BSYNC.RECONVERGENT B0 ;  /* 0x0000000000007941 */ /* 0x000fea0003800200 */
.L_x_50:
[----:B------:R-:W-:Y:S01]  /*1a90*/  ISETP.GT.U32.OR P5, PT, R28, 0x7fc, P4 ;  /* 0x000007fc1c00780c */ /* 0x000fe200027a4470 */
[----:B------:R-:W-:-:S12]  /*1aa0*/  BSSY.RECONVERGENT B0, `(.L_x_52) ;  /* 0x0000005000007945 */ /* 0x000fd80003800200 */
[----:B------:R-:W-:Y:S05]  /*1ab0*/  @P5 BRA `(.L_x_53) ;  /* 0x00000000000c5947 */ /* 0x000fea0003800000 */
[----:B------:R-:W5:Y:S02]  /*1ac0*/  LDG.E R26, desc[UR6][R24.64+0x6008] ;  /* 0x00600806181a7981 */ /* 0x000f64000c1e1900 */
[----:B-----5:R-:W-:-:S05]  /*1ad0*/  FFMA R53, RZ, R26, R53 ;  /* 0x0000001aff357223 */ /* 0x020fca0000000035 */
[----:B------:R0:W-:Y:S02]  /*1ae0*/  STG.E desc[UR6][R24.64+0x6008], R53 ;  /* 0x0060083518007986 */ /* 0x0001e4000c101906 */
.L_x_53:
[----:B------:R-:W-:Y:S05]  /*1af0*/  BSYNC.RECONVERGENT B0 ;  /* 0x0000000000007941 */ /* 0x000fea0003800200 */
.L_x_52:
[----:B------:R-:W-:Y:S01]  /*1b00*/  ISETP.GT.U32.AND P5, PT, R31, 0x7fc, PT ;  /* 0x000007fc1f00780c */ /* 0x000fe20003fa4070 */
[----:B------:R-:W-:-:S12]  /*1b10*/  BSSY.RECONVERGENT B0, `(.L_x_54) ;  /* 0x0000005000007945 */ /* 0x000fd80003800200 */
[----:B------:R-:W-:Y:S05]  /*1b20*/  @P5 BRA `(.L_x_55) ;  /* 0x00000000000c5947 */ /* 0x000fea0003800000 */
[----:B01-3--:R-:W3:Y:S02]  /*1b30*/  LDG.E R27, desc[UR6][R24.64+0x600c] ;  /* 0x00600c06181b7981 */ /* 0x00bee4000c1e1900 */
[----:B---3--:R-:W-:-:S05]  /*1b40*/  FFMA R27, RZ, R27, R44 ;  /* 0x0000001bff1b7223 */ /* 0x008fca000000002c */
[----:B------:R0:W-:Y:S02]  /*1b50*/  STG.E desc[UR6][R24.64+0x600c], R27 ;  /* 0x00600c1b18007986 */ /* 0x0001e4000c101906 */
.L_x_55:
[----:B------:R-:W-:Y:S05]  /*1b60*/  BSYNC.RECONVERGENT B0 ;  /* 0x0000000000007941 */ /* 0x000fea0003800200 */
.L_x_54:
[----:B------:R-:W-:Y:S01]  /*1b70*/  ISETP.GT.U32.AND P5, PT, R29, 0x7fb, PT ;  /* 0x000007fb1d00780c */ /* 0x000fe20003fa4070 */
[----:B------:R-:W-:Y:S03]  /*1b80*/  BSSY.RECONVERGENT B0, `(.L_x_56) ;  /* 0x0000006000007945 */ /* 0x000fe60003800200 */
[----:B------:R-:W-:-:S13]  /*1b90*/  ISETP.GT.U32.OR P5, PT, R28, 0x7fc, P5 ;  /* 0x000007fc1c00780c */ /* 0x000fda0002fa4470 */
[----:B------:R-:W-:Y:S05]  /*1ba0*/  @P5 BRA `(.L_x_57) ;  /* 0x00000000000c5947 */ /* 0x000fea0003800000 */
[----:B------:R-:W5:Y:S02]  /*1bb0*/  LDG.E R26, desc[UR6][R24.64+0x6010] ;  /* 0x00601006181a7981 */ /* 0x000f64000c1e1900 */
[----:B-----5:R-:W-:-:S05]  /*1bc0*/  FFMA R51, RZ, R26, R51 ;  /* 0x0000001aff337223 */ /* 0x020fca0000000033 */
[----:B------:R0:W-:Y:S02]  /*1bd0*/  STG.E desc[UR6][R24.64+0x6010], R51 ;  /* 0x0060103318007986 */ /* 0x0001e4000c101906 */
.L_x_57:
[----:B------:R-:W-:Y:S05]  /*1be0*/  BSYNC.RECONVERGENT B0 ;  /* 0x0000000000007941 */ /* 0x000fea0003800200 */
.L_x_56:
[----:B------:R-:W-:Y:S01]  /*1bf0*/  ISETP.GT.U32.OR P5, PT, R28, 0x7fc, P0 ;  /* 0x000007fc1c00780c */ /* 0x000fe200007a4470 */
[----:B------:R-:W-:-:S12]  /*1c00*/  BSSY.RECONVERGENT B0, `(.L_x_58) ;  /* 0x0000005000007945 */ /* 0x000fd80003800200 */
[----:B------:R-:W-:Y:S05]  /*1c10*/  @P5 BRA `(.L_x_59) ;  /* 0x00000000000c5947 */ /* 0x000fea0003800000 */
[----:B01-3--:R-:W3:Y:S02]  /*1c20*/  LDG.E R27, desc[UR6][R24.64+0x6014] ;  /* 0x00601406181b7981 */ /* 0x00bee4000c1e1900 */
[----:B---3--:R-:W-:-:S05]  /*1c30*/  FFMA R27, RZ, R27, R42 ;  /* 0x0000001bff1b7223 */ /* 0x008fca000000002a */
[----:B------:R0:W-:Y:S02]  /*1c40*/  STG.E desc[UR6][R24.64+0x6014], R27 ;  /* 0x0060141b18007986 */ /* 0x0001e4000c101906 */
.L_x_59:
[----:B------:R-:W-:Y:S05]  /*1c50*/  BSYNC.RECONVERGENT B0 ;  /* 0x0000000000007941 */ /* 0x000fea0003800200 */
.L_x_58:
[----:B------:R-:W-:Y:S01]  /*1c60*/  ISETP.GT.U32.OR P5, PT, R28, 0x7fc, P1 ;  /* 0x000007fc1c00780c */ /* 0x000fe20000fa4470 */
[----:B------:R-:W-:-:S12]  /*1c70*/  BSSY.RECONVERGENT B0, `(.L_x_60) ;  /* 0x0000005000007945 */ /* 0x000fd80003800200 */
[----:B------:R-:W-:Y:S05]  /*1c80*/  @P5 BRA `(.L_x_61) ;  /* 0x00000000000c5947 */ /* 0x000fea0003800000 */
[----:B------:R-:W5:Y:S02]  /*1c90*/  LDG.E R26, desc[UR6][R24.64+0x6018] ;  /* 0x00601806181a7981 */ /* 0x000f64000c1e1900 */
[----:B-----5:R-:W-:-:S05]  /*1ca0*/  FFMA R49, RZ, R26, R49 ;  /* 0x0000001aff317223 */ /* 0x020fca0000000031 */
[----:B------:R0:W-:Y:S02]  /*1cb0*/  STG.E desc[UR6][R24.64+0x6018], R49 ;  /* 0x0060183118007986 */ /* 0x0001e4000c101906 */
.L_x_61:
[----:B------:R-:W-:Y:S05]  /*1cc0*/  BSYNC.RECONVERGENT B0 ;  /* 0x0000000000007941 */ /* 0x000fea0003800200 */
.L_x_60:
[----:B------:R-:W-:Y:S01]  /*1cd0*/  ISETP.GT.U32.OR P5, PT, R28, 0x7fc, P2 ;  /* 0x000007fc1c00780c */ /* 0x000fe200017a4470 */
[----:B------:R-:W-:-:S12]  /*1ce0*/  BSSY.RECONVERGENT B0, `(.L_x_62) ;  /* 0x0000005000007945 */ /* 0x000fd80003800200 */
[----:B------:R-:W-:Y:S05]  /*1cf0*/  @P5 BRA `(.L_x_63) ;  /* 0x00000000000c5947 */ /* 0x000fea0003800000 */
[----:B01-3--:R-:W3:Y:S02]  /*1d00*/  LDG.E R27, desc[UR6][R24.64+0x601c] ;  /* 0x00601c06181b7981 */ /* 0x00bee4000c1e1900 */
[----:B---3--:R-:W-:-:S05]  /*1d10*/  FFMA R27, RZ, R27, R40 ;  /* 0x0000001bff1b7223 */ /* 0x008fca0000000028 */
[----:B------:R0:W-:Y:S02]  /*1d20*/  STG.E desc[UR6][R24.64+0x601c], R27 ;  /* 0x00601c1b18007986 */ /* 0x0001e4000c101906 */
.L_x_63:
[----:B------:R-:W-:Y:S05]  /*1d30*/  BSYNC.RECONVERGENT B0 ;  /* 0x0000000000007941 */ /* 0x000fea0003800200 */
.L_x_62:
[----:B------:R-:W-:Y:S01]  /*1d40*/  ISETP.GT.U32.OR P5, PT, R28, 0x7fb, P3 ;  /* 0x000007fb1c00780c */ /* 0x000fe20001fa4470 */
[----:B------:R-:W-:-:S12]  /*1d50*/  BSSY.RECONVERGENT B0, `(.L_x_64) ;  /* 0x0000005000007945 */ /* 0x000fd80003800200 */
[----:B------:R-:W-:Y:S05]  /*1d60*/  @P5 BRA `(.L_x_65) ;  /* 0x00000000000c5947 */ /* 0x000fea0003800000 */
[----:B------:R-:W5:Y:S02]  /*1d70*/  LDG.E R26, desc[UR6][R24.64+0x8000] ;  /* 0x00800006181a7981 */ /* 0x000f64000c1e1900 */
[----:B-----5:R-:W-:-:S05]  /*1d80*/  FFMA R47, RZ, R26, R47 ;  /* 0x0000001aff2f7223 */ /* 0x020fca000000002f */
[----:B------:R0:W-:Y:S02]  /*1d90*/  STG.E desc[UR6][R24.64+0x8000], R47 ;  /* 0x0080002f18007986 */ /* 0x0001e4000c101906 */
.L_x_65:
[----:B------:R-:W-:Y:S05]  /*1da0*/  BSYNC.RECONVERGENT B0 ;  /* 0x0000000000007941 */ /* 0x000fea0003800200 */
.L_x_64:
[----:B------:R-:W-:Y:S01]  /*1db0*/  ISETP.GT.U32.OR P5, PT, R28, 0x7fb, P6 ;  /* 0x000007fb1c00780c */ /* 0x000fe200037a4470 */
[----:B------:R-:W-:-:S12]  /*1dc0*/  BSSY.RECONVERGENT B0, `(.L_x_66) ;  /* 0x0000005000007945 */ /* 0x000fd80003800200 */
[----:B------:R-:W-:Y:S05]  /*1dd0*/  @P5 BRA `(.L_x_67) ;  /* 0x00000000000c5947 */ /* 0x000fea0003800000 */
[----:B01-3--:R-:W3:Y:S02]  /*1de0*/  LDG.E R27, desc[UR6][R24.64+0x8004] ;  /* 0x00800406181b7981 */ /* 0x00bee4000c1e1900 */
[----:B---3--:R-:W-:-:S05]  /*1df0*/  FFMA R27, RZ, R27, R22 ;  /* 0x0000001bff1b7223 */ /* 0x008fca0000000016 */
[----:B------:R0:W-:Y:S02]  /*1e00*/  STG.E desc[UR6][R24.64+0x8004], R27 ;  /* 0x0080041b18007986 */ /* 0x0001e4000c101906 */
.L_x_67:
[----:B------:R-:W-:Y:S05]  /*1e10*/  BSYNC.RECONVERGENT B0 ;  /* 0x0000000000007941 */ /* 0x000fea0003800200 */
.L_x_66:
[----:B------:R-:W-:Y:S01]  /*1e20*/  ISETP.GT.U32.OR P5, PT, R28, 0x7fb, P4 ;  /* 0x000007fb1c00780c */ /* 0x000fe200027a4470 */
[----:B------:R-:W-:-:S12]  /*1e30*/  BSSY.RECONVERGENT B0, `(.L_x_68) ;  /* 0x0000005000007945 */ /* 0x000fd80003800200 */
[----:B------:R-:W-:Y:S05]  /*1e40*/  @P5 BRA `(.L_x_69) ;  /* 0x00000000000c5947 */ /* 0x000fea0003800000 */
[----:B------:R-:W5:Y:S02]  /*1e50*/  LDG.E R22, desc[UR6][R24.64+0x8008] ;  /* 0x0080080618167981 */ /* 0x000f64000c1e1900 */
[----:B-----5:R-:W-:-:S05]  /*1e60*/  FFMA R45, RZ, R22, R45 ;  /* 0x00000016ff2d7223 */ /* 0x020fca000000002d */
[----:B------:R0:W-:Y:S02]  /*1e70*/  STG.E desc[UR6][R24.64+0x8008], R45 ;  /* 0x0080082d18007986 */ /* 0x0001e4000c101906 */
.L_x_69:
[----:B------:R-:W-:Y:S05]  /*1e80*/  BSYNC.RECONVERGENT B0 ;  /* 0x0000000000007941 */ /* 0x000fea0003800200 */
.L_x_68:
[----:B------:R-:W-:Y:S01]  /*1e90*/  ISETP.GT.U32.AND P5, PT, R29, 0x7fc, PT ;  /* 0x000007fc1d00780c */ /* 0x000fe20003fa4070 */
[----:B------:R-:W-:Y:S03]  /*1ea0*/  BSSY.RECONVERGENT B0, `(.L_x_70) ;  /* 0x0000006000007945 */ /* 0x000fe60003800200 */
[----:B------:R-:W-:-:S13]  /*1eb0*/  ISETP.GT.U32.OR P5, PT, R28, 0x7fb, P5 ;  /* 0x000007fb1c00780c */ /* 0x000fda0002fa4470 */
[----:B------:R-:W-:Y:S05]  /*1ec0*/  @P5 BRA `(.L_x_71) ;  /* 0x00000000000c5947 */ /* 0x000fea0003800000 */
[----:B01-3--:R-:W3:Y:S02]  /*1ed0*/  LDG.E R27, desc[UR6][R24.64+0x800c] ;  /* 0x00800c06181b7981 */ /* 0x00bee4000c1e1900 */
[----:B---3--:R-:W-:-:S05]  /*1ee0*/  FFMA R27, RZ, R27, R20 ;  /* 0x0000001bff1b7223 */ /* 0x008fca0000000014 */
[----:B------:R0:W-:Y:S02]  /*1ef0*/  STG.E desc[UR6][R24.64+0x800c], R27 ;  /* 0x00800c1b18007986 */ /* 0x0001e4000c101906 */
.L_x_71:
[----:B------:R-:W-:Y:S05]  /*1f00*/  BSYNC.RECONVERGENT B0 ;  /* 0x0000000000007941 */ /* 0x000fea0003800200 */
.L_x_70:
[----:B------:R-:W-:Y:S01]  /*1f10*/  ISETP.GT.U32.AND P5, PT, R31, 0x7fb, PT ;  /* 0x000007fb1f00780c */ /* 0x000fe20003fa4070 */
[----:B------:R-:W-:-:S12]  /*1f20*/  BSSY.RECONVERGENT B0, `(.L_x_72) ;  /* 0x0000005000007945 */ /* 0x000fd80003800200 */
[----:B------:R-:W-:Y:S05]  /*1f30*/  @P5 BRA `(.L_x_73) ;  /* 0x00000000000c5947 */ /* 0x000fea0003800000 */
[----:B------:R-:W5:Y:S02]  /*1f40*/  LDG.E R20, desc[UR6][R24.64+0x8010] ;  /* 0x0080100618147981 */ /* 0x000f64000c1e1900 */
[----:B-----5:R-:W-:-:S05]  /*1f50*/  FFMA R43, RZ, R20, R43 ;  /* 0x00000014ff2b7223 */ /* 0x020fca000000002b */
[----:B------:R0:W-:Y:S02]  /*1f60*/  STG.E desc[UR6][R24.64+0x8010], R43 ;  /* 0x0080102b18007986 */ /* 0x0001e4000c101906 */
.L_x_73:
[----:B------:R-:W-:Y:S05]  /*1f70*/  BSYNC.RECONVERGENT B0 ;  /* 0x0000000000007941 */ /* 0x000fea0003800200 */
.L_x_72:
[----:B------:R-:W-:Y:S01]  /*1f80*/  ISETP.GT.U32.OR P5, PT, R28, 0x7fb, P0 ;  /* 0x000007fb1c00780c */ /* 0x000fe200007a4470 */
[----:B------:R-:W-:-:S12]  /*1f90*/  BSSY.RECONVERGENT B0, `(.L_x_74) ;  /* 0x0000005000007945 */ /* 0x000fd80003800200 */
[----:B------:R-:W-:Y:S05]  /*1fa0*/  @P5 BRA `(.L_x_75) ;  /* 0x00000000000c5947 */ /* 0x000fea0003800000 */
[----:B01-3--:R-:W3:Y:S02]  /*1fb0*/  LDG.E R27, desc[UR6][R24.64+0x8014] ;  /* 0x00801406181b7981 */ /* 0x00bee4000c1e1900 */
[----:B---3--:R-:W-:-:S05]  /*1fc0*/  FFMA R27, RZ, R27, R18 ;  /* 0x0000001bff1b7223 */ /* 0x008fca0000000012 */
[----:B------:R0:W-:Y:S02]  /*1fd0*/  STG.E desc[UR6][R24.64+0x8014], R27 ;  /* 0x0080141b18007986 */ /* 0x0001e4000c101906 */
.L_x_75:
[----:B------:R-:W-:Y:S05]  /*1fe0*/  BSYNC.RECONVERGENT B0 ;  /* 0x0000000000007941 */ /* 0x000fea0003800200 */
.L_x_74:
[----:B------:R-:W-:Y:S01]  /*1ff0*/  ISETP.GT.U32.OR P5, PT, R28, 0x7fb, P1 ;  /* 0x000007fb1c00780c */ /* 0x000fe20000fa4470 */
[----:B------:R-:W-:-:S12]  /*2000*/  BSSY.RECONVERGENT B0, `(.L_x_76) ;  /* 0x0000005000007945 */ /* 0x000fd80003800200 */
[----:B------:R-:W-:Y:S05]  /*2010*/  @P5 BRA `(.L_x_77) ;  /* 0x00000000000c5947 */ /* 0x000fea0003800000 */
[----:B------:R-:W5:Y:S02]  /*2020*/  LDG.E R18, desc[UR6][R24.64+0x8018] ;  /* 0x0080180618127981 */ /* 0x000f64000c1e1900 */
[----:B-----5:R-:W-:-:S05]  /*2030*/  FFMA R41, RZ, R18, R41 ;  /* 0x00000012ff297223 */ /* 0x020fca0000000029 */
[----:B------:R0:W-:Y:S02]  /*2040*/  STG.E desc[UR6][R24.64+0x8018], R41 ;  /* 0x0080182918007986 */ /* 0x0001e4000c101906 */
.L_x_77:
[----:B------:R-:W-:Y:S05]  /*2050*/  BSYNC.RECONVERGENT B0 ;  /* 0x0000000000007941 */ /* 0x000fea0003800200 */
.L_x_76:
[----:B------:R-:W-:Y:S01]  /*2060*/  ISETP.GT.U32.OR P5, PT, R28, 0x7fb, P2 ;  /* 0x000007fb1c00780c */ /* 0x000fe200017a4470 */
[----:B------:R-:W-:-:S12]  /*2070*/  BSSY.RECONVERGENT B0, `(.L_x_78) ;  /* 0x0000005000007945 */ /* 0x000fd80003800200 */
[----:B------:R-:W-:Y:S05]  /*2080*/  @P5 BRA `(.L_x_79) ;  /* 0x00000000000c5947 */ /* 0x000fea0003800000 */
[----:B01-3--:R-:W3:Y:S02]  /*2090*/  LDG.E R27, desc[UR6][R24.64+0x801c] ;  /* 0x00801c06181b7981 */ /* 0x00bee4000c1e1900 */
[----:B---3--:R-:W-:-:S05]  /*20a0*/  FFMA R27, RZ, R27, R16 ;  /* 0x0000001bff1b7223 */ /* 0x008fca0000000010 */
[----:B------:R0:W-:Y:S02]  /*20b0*/  STG.E desc[UR6][R24.64+0x801c], R27 ;  /* 0x00801c1b18007986 */ /* 0x0001e4000c101906 */
.L_x_79:
[----:B------:R-:W-:Y:S05]  /*20c0*/  BSYNC.RECONVERGENT B0 ;  /* 0x0000000000007941 */ /* 0x000fea0003800200 */
.L_x_78:
[----:B------:R-:W-:Y:S01]  /*20d0*/  ISETP.GT.U32.OR P5, PT, R28, 0x7fa, P3 ;  /* 0x000007fa1c00780c */ /* 0x000fe20001fa4470 */
[----:B------:R-:W-:-:S12]  /*20e0*/  BSSY.RECONVERGENT B0, `(.L_x_80) ;  /* 0x0000005000007945 */ /* 0x000fd80003800200 */
[----:B------:R-:W-:Y:S05]  /*20f0*/  @P5 BRA `(.L_x_81) ;  /* 0x00000000000c5947 */ /* 0x000fea0003800000 */
[----:B------:R-:W5:Y:S02]  /*2100*/  LDG.E R16, desc[UR6][R24.64+0xa000] ;  /* 0x00a0000618107981 */ /* 0x000f64000c1e1900 */
[----:B-----5:R-:W-:-:S05]  /*2110*/  FFMA R23, RZ, R16, R23 ;  /* 0x00000010ff177223 */ /* 0x020fca0000000017 */
[----:B------:R0:W-:Y:S02]  /*2120*/  STG.E desc[UR6][R24.64+0xa000], R23 ;  /* 0x00a0001718007986 */ /* 0x0001e4000c101906 */
.L_x_81:
[----:B------:R-:W-:Y:S05]  /*2130*/  BSYNC.RECONVERGENT B0 ;  /* 0x0000000000007941 */ /* 0x000fea0003800200 */
.L_x_80:
[----:B------:R-:W-:Y:S01]  /*2140*/  ISETP.GT.U32.OR P5, PT, R28, 0x7fa, P6 ;  /* 0x000007fa1c00780c */ /* 0x000fe200037a4470 */
[----:B------:R-:W-:-:S12]  /*2150*/  BSSY.RECONVERGENT B0, `(.L_x_82) ;  /* 0x0000005000007945 */ /* 0x000fd80003800200 */
[----:B------:R-:W-:Y:S05]  /*2160*/  @P5 BRA `(.L_x_83) ;  /* 0x00000000000c5947 */ /* 0x000fea0003800000 */
[----:B0-----:R-:W5:Y:S02]  /*2170*/  LDG.E R23, desc[UR6][R24.64+0xa004] ;  /* 0x00a0040618177981 */ /* 0x001f64000c1e1900 */
[----:B-----5:R-:W-:-:S05]  /*2180*/  FFMA R23, RZ, R23, R14 ;  /* 0x00000017ff177223 */ /* 0x020fca000000000e */
[----:B------:R0:W-:Y:S02]  /*2190*/  STG.E desc[UR6][R24.64+0xa004], R23 ;  /* 0x00a0041718007986 */ /* 0x0001e4000c101906 */
.L_x_83:
[----:B------:R-:W-:Y:S05]  /*21a0*/  BSYNC.RECONVERGENT B0 ;  /* 0x0000000000007941 */ /* 0x000fea0003800200 */
.L_x_82:
[----:B------:R-:W-:Y:S01]  /*21b0*/  ISETP.GT.U32.OR P5, PT, R28, 0x7fa, P4 ;  /* 0x000007fa1c00780c */ /* 0x000fe200027a4470 */
[----:B------:R-:W-:-:S12]  /*21c0*/  BSSY.RECONVERGENT B0, `(.L_x_84) ;  /* 0x0000005000007945 */ /* 0x000fd80003800200 */
[----:B------:R-:W-:Y:S05]  /*21d0*/  @P5 BRA `(.L_x_85) ;  /* 0x00000000000c5947 */ /* 0x000fea0003800000 */
[----:B------:R-:W5:Y:S02]  /*21e0*/  LDG.E R14, desc[UR6][R24.64+0xa008] ;  /* 0x00a00806180e7981 */ /* 0x000f64000c1e1900 */
[----:B-----5:R-:W-:-:S05]  /*21f0*/  FFMA R21, RZ, R14, R21 ;  /* 0x0000000eff157223 */ /* 0x020fca0000000015 */
[----:B------:R0:W-:Y:S02]  /*2200*/  STG.E desc[UR6][R24.64+0xa008], R21 ;  /* 0x00a0081518007986 */ /* 0x0001e4000c101906 */
.L_x_85:
[----:B------:R-:W-:Y:S05]  /*2210*/  BSYNC.RECONVERGENT B0 ;  /* 0x0000000000007941 */ /* 0x000fea0003800200 */
.L_x_84:
[----:B------:R-:W-:Y:S01]  /*2220*/  ISETP.GT.U32.AND P5, PT, R29, 0x7fc, PT ;  /* 0x000007fc1d00780c */ /* 0x000fe20003fa4070 */
[----:B------:R-:W-:Y:S03]  /*2230*/  BSSY.RECONVERGENT B0, `(.L_x_86) ;  /* 0x0000006000007945 */ /* 0x000fe60003800200 */
[----:B------:R-:W-:-:S13]  /*2240*/  ISETP.GT.U32.OR P5, PT, R28, 0x7fa, P5 ;  /* 0x000007fa1c00780c */ /* 0x000fda0002fa4470 */
[----:B------:R-:W-:Y:S05]  /*2250*/  @P5 BRA `(.L_x_87) ;  /* 0x00000000000c5947 */ /* 0x000fea0003800000 */
[----:B0-----:R-:W5:Y:S02]  /*2260*/  LDG.E R21, desc[UR6][R24.64+0xa00c] ;  /* 0x00a00c0618157981 */ /* 0x001f64000c1e1900 */
[----:B-----5:R-:W-:-:S05]  /*2270*/  FFMA R21, RZ, R21, R12 ;  /* 0x00000015ff157223 */ /* 0x020fca000000000c */
[----:B------:R0:W-:Y:S02]  /*2280*/  STG.E desc[UR6][R24.64+0xa00c], R21 ;  /* 0x00a00c1518007986 */ /* 0x0001e4000c101906 */
.L_x_87:
[----:B------:R-:W-:Y:S05]  /*2290*/  BSYNC.RECONVERGENT B0 ;  /* 0x0000000000007941 */ /* 0x000fea0003800200 */
.L_x_86:
[----:B------:R-:W-:Y:S01]  /*22a0*/  ISETP.GT.U32.AND P5, PT, R29, 0x7fb, PT ;  /* 0x000007fb1d00780c */ /* 0x000fe20003fa4070 */
[----:B------:R-:W-:Y:S03]  /*22b0*/  BSSY.RECONVERGENT B0, `(.L_x_88) ;  /* 0x0000006000007945 */ /* 0x000fe60003800200 */
[----:B------:R-:W-:-:S13]  /*22c0*/  ISETP.GT.U32.OR P5, PT, R28, 0x7fa, P5 ;  /* 0x000007fa1c00780c */ /* 0x000fda0002fa4470 */
[----:B------:R-:W-:Y:S05]  /*22d0*/  @P5 BRA `(.L_x_89) ;  /* 0x00000000000c5947 */ /* 0x000fea0003800000 */
[----:B------:R-:W5:Y:S02]  /*22e0*/  LDG.E R12, desc[UR6][R24.64+0xa010] ;  /* 0x00a01006180c7981 */ /* 0x000f64000c1e1900 */
[----:B-----5:R-:W-:-:S05]  /*22f0*/  FFMA R19, RZ, R12, R19 ;  /* 0x0000000cff137223 */ /* 0x020fca0000000013 */
[----:B------:R0:W-:Y:S02]  /*2300*/  STG.E desc[UR6][R24.64+0xa010], R19 ;  /* 0x00a0101318007986 */ /* 0x0001e4000c101906 */
.L_x_89:
[----:B------:R-:W-:Y:S05]  /*2310*/  BSYNC.RECONVERGENT B0 ;  /* 0x0000000000007941 */ /* 0x000fea0003800200 */
.L_x_88:
[----:B------:R-:W-:Y:S01]  /*2320*/  ISETP.GT.U32.AND P5, PT, R31, 0x7fa, PT ;  /* 0x000007fa1f00780c */ /* 0x000fe20003fa4070 */
[----:B------:R-:W-:-:S12]  /*2330*/  BSSY.RECONVERGENT B0, `(.L_x_90) ;  /* 0x0000005000007945 */ /* 0x000fd80003800200 */
[----:B------:R-:W-:Y:S05]  /*2340*/  @P5 BRA `(.L_x_91) ;  /* 0x00000000000c5947 */ /* 0x000fea0003800000 */
[----:B0-----:R-:W5:Y:S02]  /*2350*/  LDG.E R19, desc[UR6][R24.64+0xa014] ;  /* 0x00a0140618137981 */ /* 0x001f64000c1e1900 */
[----:B-----5:R-:W-:-:S05]  /*2360*/  FFMA R19, RZ, R19, R10 ;  /* 0x00000013ff137223 */ /* 0x020fca000000000a */
[----:B------:R0:W-:Y:S02]  /*2370*/  STG.E desc[UR6][R24.64+0xa014], R19 ;  /* 0x00a0141318007986 */ /* 0x0001e4000c101906 */
.L_x_91:
[----:B------:R-:W-:Y:S05]  /*2380*/  BSYNC.RECONVERGENT B0 ;  /* 0x0000000000007941 */ /* 0x000fea0003800200 */
.L_x_90:
[----:B------:R-:W-:Y:S01]  /*2390*/  ISETP.GT.U32.OR P5, PT, R28, 0x7fa, P1 ;  /* 0x000007fa1c00780c */ /* 0x000fe20000fa4470 */
[----:B------:R-:W-:-:S12]  /*23a0*/  BSSY.RECONVERGENT B0, `(.L_x_92) ;  /* 0x0000005000007945 */ /* 0x000fd80003800200 */
[----:B------:R-:W-:Y:S05]  /*23b0*/  @P5 BRA `(.L_x_93) ;  /* 0x00000000000c5947 */ /* 0x000fea0003800000 */
[----:B------:R-:W5:Y:S02]  /*23c0*/  LDG.E R10, desc[UR6][R24.64+0xa018] ;  /* 0x00a01806180a7981 */ /* 0x000f64000c1e1900 */
[----:B-----5:R-:W-:-:S05]  /*23d0*/  FFMA R17, RZ, R10, R17 ;  /* 0x0000000aff117223 */ /* 0x020fca0000000011 */
[----:B------:R0:W-:Y:S02]  /*23e0*/  STG.E desc[UR6][R24.64+0xa018], R17 ;  /* 0x00a0181118007986 */ /* 0x0001e4000c101906 */
.L_x_93:
[----:B------:R-:W-:Y:S05]  /*23f0*/  BSYNC.RECONVERGENT B0 ;  /* 0x0000000000007941 */ /* 0x000fea0003800200 */
.L_x_92:
[C---:B------:R-:W-:Y:S01]  /*2400*/  ISETP.GT.U32.OR P5, PT, R28.reuse, 0x7fa, P2 ;  /* 0x000007fa1c00780c */ /* 0x040fe200017a4470 */
[----:B------:R-:W-:Y:S01]  /*2410*/  BSSY.RECONVERGENT B0, `(.L_x_94) ;  /* 0x0000007000007945 */ /* 0x000fe20003800200 */
[----:B------:R-:W-:-:S04]  /*2420*/  ISETP.GT.U32.OR P2, PT, R28, 0x7f9, P2 ;  /* 0x000007f91c00780c */ /* 0x000fc80001744470 */
[----:B------:R-:W-:-:S07]  /*2430*/  P2R R10, PR, RZ, 0x4 ;  /* 0x00000004ff0a7803 */ /* 0x000fce0000000000 */
[----:B------:R-:W-:Y:S05]  /*2440*/  @P5 BRA `(.L_x_95) ;  /* 0x00000000000c5947 */ /* 0x000fea0003800000 */
[----:B0-----:R-:W5:Y:S02]  /*2450*/  LDG.E R17, desc[UR6][R24.64+0xa01c] ;  /* 0x00a01c0618117981 */ /* 0x001f64000c1e1900 */
[----:B-----5:R-:W-:-:S05]  /*2460*/  FFMA R17, RZ, R17, R8 ;  /* 0x00000011ff117223 */ /* 0x020fca0000000008 */
[----:B------:R0:W-:Y:S02]  /*2470*/  STG.E desc[UR6][R24.64+0xa01c], R17 ;  /* 0x00a01c1118007986 */ /* 0x0001e4000c101906 */
.L_x_95:
[----:B------:R-:W-:Y:S05]  /*2480*/  BSYNC.RECONVERGENT B0 ;  /* 0x0000000000007941 */ /* 0x000fea0003800200 */
.L_x_94:
[C---:B------:R-:W-:Y:S01]  /*2490*/  ISETP.GT.U32.OR P2, PT, R28.reuse, 0x7f9, P3 ;  /* 0x000007f91c00780c */ /* 0x040fe20001f44470 */
[----:B------:R-:W-:Y:S01]  /*24a0*/  BSSY.RECONVERGENT B0, `(.L_x_96) ;  /* 0x0000006000007945 */ /* 0x000fe20003800200 */
[----:B------:R-:W-:-:S11]  /*24b0*/  ISETP.GT.U32.OR P5, PT, R28, 0x7f8, P3 ;  /* 0x000007f81c00780c */ /* 0x000fd60001fa4470 */
[----:B------:R-:W-:Y:S05]  /*24c0*/  @P2 BRA `(.L_x_97) ;  /* 0x00000000000c2947 */ /* 0x000fea0003800000 */
[----:B------:R-:W5:Y:S02]  /*24d0*/  LDG.E R8, desc[UR6][R24.64+0xc000] ;  /* 0x00c0000618087981 */ /* 0x000f64000c1e1900 */
[----:B-----5:R-:W-:-:S05]  /*24e0*/  FFMA R15, RZ, R8, R15 ;  /* 0x00000008ff0f7223 */ /* 0x020fca000000000f */
[----:B------:R0:W-:Y:S02]  /*24f0*/  STG.E desc[UR6][R24.64+0xc000], R15 ;  /* 0x00c0000f18007986 */ /* 0x0001e4000c101906 */
.L_x_97:
[----:B------:R-:W-:Y:S05]  /*2500*/  BSYNC.RECONVERGENT B0 ;  /* 0x0000000000007941 */ /* 0x000fea0003800200 */
.L_x_96:
[----:B------:R-:W-:Y:S01]  /*2510*/  ISETP.GT.U32.OR P2, PT, R28, 0x7f9, P6 ;  /* 0x000007f91c00780c */ /* 0x000fe20003744470 */
[----:B------:R-:W-:-:S12]  /*2520*/  BSSY.RECONVERGENT B0, `(.L_x_98) ;  /* 0x0000005000007945 */ /* 0x000fd80003800200 */
[----:B------:R-:W-:Y:S05]  /*2530*/  @P2 BRA `(.L_x_99) ;  /* 0x00000000000c2947 */ /* 0x000fea0003800000 */
[----:B------:R-:W5:Y:S02]  /*2540*/  LDG.E R8, desc[UR6][R24.64+0xc004] ;  /* 0x00c0040618087981 */ /* 0x000f64000c1e1900 */
[----:B-----5:R-:W-:-:S05]  /*2550*/  FFMA R13, RZ, R8, R13 ;  /* 0x00000008ff0d7223 */ /* 0x020fca000000000d */
[----:B------:R0:W-:Y:S02]  /*2560*/  STG.E desc[UR6][R24.64+0xc004], R13 ;  /* 0x00c0040d18007986 */ /* 0x0001e4000c101906 */
.L_x_99:
[----:B------:R-:W-:Y:S05]  /*2570*/  BSYNC.RECONVERGENT B0 ;  /* 0x0000000000007941 */ /* 0x000fea0003800200 */
.L_x_98:
[----:B------:R-:W-:Y:S01]  /*2580*/  ISETP.GT.U32.OR P2, PT, R28, 0x7f9, P4 ;  /* 0x000007f91c00780c */ /* 0x000fe20002744470 */
[----:B------:R-:W-:-:S12]  /*2590*/  BSSY.RECONVERGENT B0, `(.L_x_100) ;  /* 0x0000005000007945 */ /* 0x000fd80003800200 */
[----:B------:R-:W-:Y:S05]  /*25a0*/  @P2 BRA `(.L_x_101) ;  /* 0x00000000000c2947 */ /* 0x000fea0003800000 */
[----:B------:R-:W5:Y:S02]  /*25b0*/  LDG.E R8, desc[UR6][R24.64+0xc008] ;  /* 0x00c0080618087981 */ /* 0x000f64000c1e1900 */
[----:B-----5:R-:W-:-:S05]  /*25c0*/  FFMA R11, RZ, R8, R11 ;  /* 0x00000008ff0b7223 */ /* 0x020fca000000000b */
[----:B------:R0:W-:Y:S02]  /*25d0*/  STG.E desc[UR6][R24.64+0xc008], R11 ;  /* 0x00c0080b18007986 */ /* 0x0001e4000c101906 */
.L_x_101:
[----:B------:R-:W-:Y:S05]  /*25e0*/  BSYNC.RECONVERGENT B0 ;  /* 0x0000000000007941 */ /* 0x000fea0003800200 */
.L_x_100:
[----:B------:R-:W-:Y:S01]  /*25f0*/  ISETP.GT.U32.AND P3, PT, R29, 0x7fc, PT ;  /* 0x000007fc1d00780c */ /* 0x000fe20003f64070 */
[----:B------:R-:W-:Y:S03]  /*2600*/  BSSY.RECONVERGENT B0, `(.L_x_102) ;  /* 0x0000006000007945 */ /* 0x000fe60003800200 */
[----:B------:R-:W-:-:S13]  /*2610*/  ISETP.GT.U32.OR P2, PT, R28, 0x7f9, P3 ;  /* 0x000007f91c00780c */ /* 0x000fda0001f44470 */
[----:B------:R-:W-:Y:S05]  /*2620*/  @P2 BRA `(.L_x_103) ;  /* 0x00000000000c2947 */ /* 0x000fea0003800000 */
[----:B0-----:R-:W5:Y:S02]  /*2630*/  LDG.E R11, desc[UR6][R24.64+0xc00c] ;  /* 0x00c00c06180b7981 */ /* 0x001f64000c1e1900 */
[----:B-----5:R-:W-:-:S05]  /*2640*/  FFMA R11, RZ, R11, R6 ;  /* 0x0000000bff0b7223 */ /* 0x020fca0000000006 */
[----:B------:R0:W-:Y:S02]  /*2650*/  STG.E desc[UR6][R24.64+0xc00c], R11 ;  /* 0x00c00c0b18007986 */ /* 0x0001e4000c101906 */
.L_x_103:
[----:B------:R-:W-:Y:S05]  /*2660*/  BSYNC.RECONVERGENT B0 ;  /* 0x0000000000007941 */ /* 0x000fea0003800200 */
.L_x_102:
[----:B------:R-:W-:Y:S01]  /*2670*/  ISETP.GT.U32.AND P2, PT, R29, 0x7fb, PT ;  /* 0x000007fb1d00780c */ /* 0x000fe20003f44070 */
[----:B------:R-:W-:Y:S03]  /*2680*/  BSSY.RECONVERGENT B0, `(.L_x_104) ;  /* 0x0000006000007945 */ /* 0x000fe60003800200 */
[----:B------:R-:W-:-:S13]  /*2690*/  ISETP.GT.U32.OR P2, PT, R28, 0x7f9, P2 ;  /* 0x000007f91c00780c */ /* 0x000fda0001744470 */
[----:B------:R-:W-:Y:S05]  /*26a0*/  @P2 BRA `(.L_x_105) ;  /* 0x00000000000c2947 */ /* 0x000fea0003800000 */
[----:B------:R-:W5:Y:S02]  /*26b0*/  LDG.E R6, desc[UR6][R24.64+0xc010] ;  /* 0x00c0100618067981 */ /* 0x000f64000c1e1900 */
[----:B-----5:R-:W-:-:S05]  /*26c0*/  FFMA R9, RZ, R6, R9 ;  /* 0x00000006ff097223 */ /* 0x020fca0000000009 */
[----:B------:R0:W-:Y:S02]  /*26d0*/  STG.E desc[UR6][R24.64+0xc010], R9 ;  /* 0x00c0100918007986 */ /* 0x0001e4000c101906 */
.L_x_105:
[----:B------:R-:W-:Y:S05]  /*26e0*/  BSYNC.RECONVERGENT B0 ;  /* 0x0000000000007941 */ /* 0x000fea0003800200 */
.L_x_104:
[C---:B------:R-:W-:Y:S01]  /*26f0*/  ISETP.GT.U32.OR P6, PT, R28.reuse, 0x7f8, P6 ;  /* 0x000007f81c00780c */ /* 0x040fe200037c4470 */
[----:B------:R-:W-:Y:S01]  /*2700*/  BSSY.RECONVERGENT B0, `(.L_x_106) ;  /* 0x000000d000007945 */ /* 0x000fe20003800200 */
[----:B------:R-:W-:Y:S02]  /*2710*/  ISETP.GT.U32.AND P2, PT, R29, 0x7fb, PT ;  /* 0x000007fb1d00780c */ /* 0x000fe40003f44070 */
[----:B------:R-:W-:Y:S02]  /*2720*/  P2R R6, PR, RZ, 0x40 ;  /* 0x00000040ff067803 */ /* 0x000fe40000000000 */
[C---:B------:R-:W-:Y:S02]  /*2730*/  ISETP.GT.U32.OR P6, PT, R28.reuse, 0x7f9, P0 ;  /* 0x000007f91c00780c */ /* 0x040fe400007c4470 */
[C---:B------:R-:W-:Y:S02]  /*2740*/  ISETP.GT.U32.OR P4, PT, R28.reuse, 0x7f8, P4 ;  /* 0x000007f81c00780c */ /* 0x040fe40002784470 */
[----:B------:R-:W-:-:S02]  /*2750*/  ISETP.GT.U32.OR P3, PT, R28, 0x7f8, P3 ;  /* 0x000007f81c00780c */ /* 0x000fc40001f64470 */
[C---:B------:R-:W-:Y:S02]  /*2760*/  ISETP.GT.U32.OR P2, PT, R28.reuse, 0x7f8, P2 ;  /* 0x000007f81c00780c */ /* 0x040fe40001744470 */
[C---:B------:R-:W-:Y:S02]  /*2770*/  ISETP.GT.U32.OR P0, PT, R28.reuse, 0x7f8, P0 ;  /* 0x000007f81c00780c */ /* 0x040fe40000704470 */
[----:B------:R-:W-:-:S03]  /*2780*/  ISETP.GT.U32.OR P1, PT, R28, 0x7f8, P1 ;  /* 0x000007f81c00780c */ /* 0x000fc60000f24470 */
[----:B------:R-:W-:Y:S10]  /*2790*/  @P6 BRA `(.L_x_107) ;  /* 0x00000000000c6947 */ /* 0x000ff40003800000 */
[----:B0-----:R-:W5:Y:S02]  /*27a0*/  LDG.E R9, desc[UR6][R24.64+0xc014] ;  /* 0x00c0140618097981 */ /* 0x001f64000c1e1900 */
[----:B-----5:R-:W-:-:S05]  /*27b0*/  FFMA R9, RZ, R9, R4 ;  /* 0x00000009ff097223 */ /* 0x020fca0000000004 */
[----:B------:R0:W-:Y:S02]  /*27c0*/  STG.E desc[UR6][R24.64+0xc014], R9 ;  /* 0x00c0140918007986 */ /* 0x0001e4000c101906 */
.L_x_107:
[----:B------:R-:W-:Y:S05]  /*27d0*/  BSYNC.RECONVERGENT B0 ;  /* 0x0000000000007941 */ /* 0x000fea0003800200 */
.L_x_106:
[----:B------:R-:W-:Y:S01]  /*27e0*/  ISETP.GT.U32.AND P6, PT, R31, 0x7f9, PT ;  /* 0x000007f91f00780c */ /* 0x000fe20003fc4070 */
[----:B------:R-:W-:-:S12]  /*27f0*/  BSSY.RECONVERGENT B0, `(.L_x_108) ;  /* 0x0000005000007945 */ /* 0x000fd80003800200 */
[----:B------:R-:W-:Y:S05]  /*2800*/  @P6 BRA `(.L_x_109) ;  /* 0x00000000000c6947 */ /* 0x000fea0003800000 */
[----:B------:R-:W5:Y:S02]  /*2810*/  LDG.E R4, desc[UR6][R24.64+0xc018] ;  /* 0x00c0180618047981 */ /* 0x000f64000c1e1900 */
[----:B-----5:R-:W-:-:S05]  /*2820*/  FFMA R7, RZ, R4, R7 ;  /* 0x00000004ff077223 */ /* 0x020fca0000000007 */
[----:B------:R0:W-:Y:S02]  /*2830*/  STG.E desc[UR6][R24.64+0xc018], R7 ;  /* 0x00c0180718007986 */ /* 0x0001e4000c101906 */
.L_x_109:
[----:B------:R-:W-:Y:S05]  /*2840*/  BSYNC.RECONVERGENT B0 ;  /* 0x0000000000007941 */ /* 0x000fea0003800200 */
.L_x_108:
[----:B------:R-:W-:Y:S01]  /*2850*/  ISETP.NE.AND P6, PT, R10, RZ, PT ;  /* 0x000000ff0a00720c */ /* 0x000fe20003fc5270 */
[----:B------:R-:W-:-:S12]  /*2860*/  BSSY.RECONVERGENT B0, `(.L_x_110) ;  /* 0x0000005000007945 */ /* 0x000fd80003800200 */
[----:B------:R-:W-:Y:S05]  /*2870*/  @P6 BRA `(.L_x_111) ;  /* 0x00000000000c6947 */ /* 0x000fea0003800000 */
[----:B0-----:R-:W5:Y:S02]  /*2880*/  LDG.E R7, desc[UR6][R24.64+0xc01c] ;  /* 0x00c01c0618077981 */ /* 0x001f64000c1e1900 */
[----:B-----5:R-:W-:-:S05]  /*2890*/  FFMA R7, RZ, R7, R2 ;  /* 0x00000007ff077223 */ /* 0x020fca0000000002 */
[----:B------:R0:W-:Y:S02]  /*28a0*/  STG.E desc[UR6][R24.64+0xc01c], R7 ;  /* 0x00c01c0718007986 */ /* 0x0001e4000c101906 */
.L_x_111:
[----:B------:R-:W-:Y:S05]  /*28b0*/  BSYNC.RECONVERGENT B0 ;  /* 0x0000000000007941 */ /* 0x000fea0003800200 */
.L_x_110:
[----:B------:R-:W-:Y:S01]  /*28c0*/  BSSY.RECONVERGENT B0, `(.L_x_112) ;  /* 0x0000006000007945 */ /* 0x000fe20003800200 */
[----:B------:R-:W-:-:S03]  /*28d0*/  ISETP.GT.U32.AND P6, PT, R31, 0x7f8, PT ;  /* 0x000007f81f00780c */ /* 0x000fc60003fc4070 */
[----:B------:R-:W-:Y:S10]  /*28e0*/  @P5 BRA `(.L_x_113) ;  /* 0x00000000000c5947 */ /* 0x000ff40003800000 */
[----:B------:R-:W5:Y:S02]  /*28f0*/  LDG.E R2, desc[UR6][R24.64+0xe000] ;  /* 0x00e0000618027981 */ /* 0x000f64000c1e1900 */
[----:B-----5:R-:W-:-:S05]  /*2900*/  FFMA R5, RZ, R2, R5 ;  /* 0x00000002ff057223 */ /* 0x020fca0000000005 */
[----:B------:R0:W-:Y:S02]  /*2910*/  STG.E desc[UR6][R24.64+0xe000], R5 ;  /* 0x00e0000518007986 */ /* 0x0001e4000c101906 */
.L_x_113:
[----:B------:R-:W-:Y:S05]  /*2920*/  BSYNC.RECONVERGENT B0 ;  /* 0x0000000000007941 */ /* 0x000fea0003800200 */
.L_x_112:
[----:B------:R-:W-:Y:S01]  /*2930*/  ISETP.NE.AND P5, PT, R6, RZ, PT ;  /* 0x000000ff0600720c */ /* 0x000fe20003fa5270 */
[----:B------:R-:W-:-:S12]  /*2940*/  BSSY.RECONVERGENT B0, `(.L_x_114) ;  /* 0x0000005000007945 */ /* 0x000fd80003800200 */
[----:B------:R-:W-:Y:S05]  /*2950*/  @P5 BRA `(.L_x_115) ;  /* 0x00000000000c5947 */ /* 0x000fea0003800000 */
[----:B0-----:R-:W5:Y:S02]  /*2960*/  LDG.E R5, desc[UR6][R24.64+0xe004] ;  /* 0x00e0040618057981 */ /* 0x001f64000c1e1900 */
[----:B-----5:R-:W-:-:S05]  /*2970*/  FFMA R5, RZ, R5, R0 ;  /* 0x00000005ff057223 */ /* 0x020fca0000000000 */
[----:B------:R0:W-:Y:S02]  /*2980*/  STG.E desc[UR6][R24.64+0xe004], R5 ;  /* 0x00e0040518007986 */ /* 0x0001e4000c101906 */
.L_x_115:
[----:B------:R-:W-:Y:S05]  /*2990*/  BSYNC.RECONVERGENT B0 ;  /* 0x0000000000007941 */ /* 0x000fea0003800200 */
.L_x_114:
[----:B------:R-:W-:Y:S04]  /*29a0*/  BSSY.RECONVERGENT B0, `(.L_x_116) ;  /* 0x0000005000007945 */ /* 0x000fe80003800200 */
[----:B------:R-:W-:Y:S05]  /*29b0*/  @P4 BRA `(.L_x_117) ;  /* 0x00000000000c4947 */ /* 0x000fea0003800000 */
[----:B------:R-:W5:Y:S02]  /*29c0*/  LDG.E R0, desc[UR6][R24.64+0xe008] ;  /* 0x00e0080618007981 */ /* 0x000f64000c1e1900 */
[----:B-----5:R-:W-:-:S05]  /*29d0*/  FFMA R3, RZ, R0, R3 ;  /* 0x00000000ff037223 */ /* 0x020fca0000000003 */
[----:B------:R0:W-:Y:S02]  /*29e0*/  STG.E desc[UR6][R24.64+0xe008], R3 ;  /* 0x00e0080318007986 */ /* 0x0001e4000c101906 */
.L_x_117:
[----:B------:R-:W-:Y:S05]  /*29f0*/  BSYNC.RECONVERGENT B0 ;  /* 0x0000000000007941 */ /* 0x000fea0003800200 */
.L_x_116:
[----:B------:R-:W-:Y:S04]  /*2a00*/  BSSY.RECONVERGENT B0, `(.L_x_118) ;  /* 0x0000005000007945 */ /* 0x000fe80003800200 */
[----:B------:R-:W-:Y:S05]  /*2a10*/  @P3 BRA `(.L_x_119) ;  /* 0x00000000000c3947 */ /* 0x000fea0003800000 */
[----:B0-----:R-:W5:Y:S02]  /*2a20*/  LDG.E R3, desc[UR6][R24.64+0xe00c] ;  /* 0x00e00c0618037981 */ /* 0x001f64000c1e1900 */
[----:B-----5:R-:W-:-:S05]  /*2a30*/  FFMA R3, RZ, R3, R74 ;  /* 0x00000003ff037223 */ /* 0x020fca000000004a */
[----:B------:R0:W-:Y:S02]  /*2a40*/  STG.E desc[UR6][R24.64+0xe00c], R3 ;  /* 0x00e00c0318007986 */ /* 0x0001e4000c101906 */
.L_x_119:
[----:B------:R-:W-:Y:S05]  /*2a50*/  BSYNC.RECONVERGENT B0 ;  /* 0x0000000000007941 */ /* 0x000fea0003800200 */
.L_x_118:
[----:B------:R-:W-:Y:S04]  /*2a60*/  BSSY.RECONVERGENT B0, `(.L_x_120) ;  /* 0x0000005000007945 */ /* 0x000fe80003800200 */
[----:B------:R-:W-:Y:S05]  /*2a70*/  @P2 BRA `(.L_x_121) ;  /* 0x00000000000c2947 */ /* 0x000fea0003800000 */
[----:B------:R-:W5:Y:S02]  /*2a80*/  LDG.E R0, desc[UR6][R24.64+0xe010] ;  /* 0x00e0100618007981 */ /* 0x000f64000c1e1900 */
[----:B-----5:R-:W-:-:S05]  /*2a90*/  FFMA R83, RZ, R0, R83 ;  /* 0x00000000ff537223 */ /* 0x020fca0000000053 */
[----:B------:R0:W-:Y:S02]  /*2aa0*/  STG.E desc[UR6][R24.64+0xe010], R83 ;  /* 0x00e0105318007986 */ /* 0x0001e4000c101906 */
.L_x_121:
[----:B------:R-:W-:Y:S05]  /*2ab0*/  BSYNC.RECONVERGENT B0 ;  /* 0x0000000000007941 */ /* 0x000fea0003800200 */
.L_x_120:
[----:B------:R-:W-:Y:S04]  /*2ac0*/  BSSY.RECONVERGENT B0, `(.L_x_122) ;  /* 0x0000005000007945 */ /* 0x000fe80003800200 */
[----:B------:R-:W-:Y:S05]  /*2ad0*/  @P0 BRA `(.L_x_123) ;  /* 0x00000000000c0947 */ /* 0x000fea0003800000 */
[----:B0-----:R-:W5:Y:S02]  /*2ae0*/  LDG.E R3, desc[UR6][R24.64+0xe014] ;  /* 0x00e0140618037981 */ /* 0x001f64000c1e1900 */
[----:B-----5:R-:W-:-:S05]  /*2af0*/  FFMA R3, RZ, R3, R76 ;  /* 0x00000003ff037223 */ /* 0x020fca000000004c */
[----:B------:R0:W-:Y:S02]  /*2b00*/  STG.E desc[UR6][R24.64+0xe014], R3 ;  /* 0x00e0140318007986 */ /* 0x0001e4000c101906 */
.L_x_123:
[----:B------:R-:W-:Y:S05]  /*2b10*/  BSYNC.RECONVERGENT B0 ;  /* 0x0000000000007941 */ /* 0x000fea0003800200 */
.L_x_122:
[----:B------:R-:W-:Y:S04]  /*2b20*/  BSSY.RECONVERGENT B0, `(.L_x_124) ;  /* 0x0000005000007945 */ /* 0x000fe80003800200 */
[----:B------:R-:W-:Y:S05]  /*2b30*/  @P1 BRA `(.L_x_125) ;  /* 0x00000000000c1947 */ /* 0x000fea0003800000 */
[----:B------:R-:W5:Y:S02]  /*2b40*/  LDG.E R0, desc[UR6][R24.64+0xe018] ;  /* 0x00e0180618007981 */ /* 0x000f64000c1e1900 */
[----:B-----5:R-:W-:-:S05]  /*2b50*/  FFMA R85, RZ, R0, R85 ;  /* 0x00000000ff557223 */ /* 0x020fca0000000055 */
[----:B------:R0:W-:Y:S02]  /*2b60*/  STG.E desc[UR6][R24.64+0xe018], R85 ;  /* 0x00e0185518007986 */ /* 0x0001e4000c101906 */
.L_x_125:
[----:B------:R-:W-:Y:S05]  /*2b70*/  BSYNC.RECONVERGENT B0 ;  /* 0x0000000000007941 */ /* 0x000fea0003800200 */
.L_x_124:
[----:B------:R-:W-:Y:S05]  /*2b80*/  @P6 EXIT ;  /* 0x000000000000694d */ /* 0x000fea0003800000 */
[----:B0-----:R-:W5:Y:S02]  /*2b90*/  LDG.E R3, desc[UR6][R24.64+0xe01c] ;  /* 0x00e01c0618037981 */ /* 0x001f64000c1e1900 */
[----:B-----5:R-:W-:-:S05]  /*2ba0*/  FFMA R3, RZ, R3, R78 ;  /* 0x00000003ff037223 */ /* 0x020fca000000004e */
[----:B------:R-:W-:Y:S01]  /*2bb0*/  STG.E desc[UR6][R24.64+0xe01c], R3 ;  /* 0x00e01c0318007986 */ /* 0x000fe2000c101906 */
[----:B------:R-:W-:Y:S05]  /*2bc0*/  EXIT ;  /* 0x000000000000794d */ /* 0x000fea0003800000 */
.L_x_126:
[----:B------:R-:W-:-:S00]  /*2bd0*/  BRA `(.L_x_126) ;  /* 0xfffffffc00fc7947 */ /* 0x000fc0000383ffff */
[----:B------:R-:W-:-:S00]  /*2be0*/  NOP ;  /* 0x0000000000007918 */ /* 0x000fc00000000000 */
        /* <DEDUP_REMOVED lines=9> */
.L_x_127:


//--------------------- .nv.shared._Z10matmul_gpuPfS_S_ --------------------------
	.section	.nv.shared._Z10matmul_gpuPfS_S_,"aw",@nobits
	.sectionflags	@""
	.align	4
.nv.shared._Z10matmul_gpuPfS_S_:
	.zero		5120


//--------------------- .nv.shared.reserved.0     --------------------------
	.section	.nv.shared.reserved.0,"aw",@nobits
	.weak		__nv_reservedSMEM_offset_0_alias
	.size		__nv_reservedSMEM_offset_0_alias, 0, 64
	.other		__nv_reservedSMEM_offset_0_alias,@"STO_CUDA_RESERVED_SHARED STV_DEFAULT"
__nv_reservedSMEM_offset_0_alias:
	.zero		0
	.zero		64


//--------------------- .nv.constant0._Z10matmul_gpuPfS_S_ --------------------------
	.section	.nv.constant0._Z10matmul_gpuPfS_S_,"a",@progbits
	.sectionflags	@""
	.align	4
.nv.constant0._Z10matmul_gpuPfS_S_:
	.zero		920


//--------------------- SYMBOLS --------------------------

	.type		.nv.reservedSmem.offset0,@object
	.size		.nv.reservedSmem.offset0,0x4
	.type		.nv.reservedSmem.cap,@object
	.size		.nv.reservedSmem.cap,0x4
